//
// Generated by NVIDIA NVVM Compiler
//
// Compiler Build ID: CL-36424714
// Cuda compilation tools, release 13.0, V13.0.88
// Based on NVVM 20.0.0
//

.version 9.0
.target sm_100
.address_size 64

	// .globl	_Z27occur_count_kernel_pairwisePKfS0_PKiPiiii
// _ZZ29occur_reduction_kernel_sharedPKiPfiiiE5total has been demoted
// _ZZ29occur_reduction_kernel_globalPKiPfS1_iiiE5total has been demoted
.extern .shared .align 16 .b8 shared[];

.visible .entry _Z27occur_count_kernel_pairwisePKfS0_PKiPiiii(
	.param .u64 .ptr .align 1 _Z27occur_count_kernel_pairwisePKfS0_PKiPiiii_param_0,
	.param .u64 .ptr .align 1 _Z27occur_count_kernel_pairwisePKfS0_PKiPiiii_param_1,
	.param .u64 .ptr .align 1 _Z27occur_count_kernel_pairwisePKfS0_PKiPiiii_param_2,
	.param .u64 .ptr .align 1 _Z27occur_count_kernel_pairwisePKfS0_PKiPiiii_param_3,
	.param .u32 _Z27occur_count_kernel_pairwisePKfS0_PKiPiiii_param_4,
	.param .u32 _Z27occur_count_kernel_pairwisePKfS0_PKiPiiii_param_5,
	.param .u32 _Z27occur_count_kernel_pairwisePKfS0_PKiPiiii_param_6
)
{
	.reg .pred 	%p<9>;
	.reg .b32 	%r<30>;
	.reg .b32 	%f<10>;
	.reg .b64 	%rd<21>;

	ld.param.u64 	%rd8, [_Z27occur_count_kernel_pairwisePKfS0_PKiPiiii_param_0];
	ld.param.u64 	%rd6, [_Z27occur_count_kernel_pairwisePKfS0_PKiPiiii_param_1];
	ld.param.u64 	%rd9, [_Z27occur_count_kernel_pairwisePKfS0_PKiPiiii_param_2];
	ld.param.u64 	%rd7, [_Z27occur_count_kernel_pairwisePKfS0_PKiPiiii_param_3];
	ld.param.u32 	%r15, [_Z27occur_count_kernel_pairwisePKfS0_PKiPiiii_param_4];
	ld.param.u32 	%r16, [_Z27occur_count_kernel_pairwisePKfS0_PKiPiiii_param_5];
	ld.param.u32 	%r17, [_Z27occur_count_kernel_pairwisePKfS0_PKiPiiii_param_6];
	cvta.to.global.u64 	%rd1, %rd9;
	cvta.to.global.u64 	%rd2, %rd8;
	mov.u32 	%r1, %ctaid.x;
	setp.ge.s32 	%p1, %r1, %r15;
	@%p1 bra 	$L__BB0_9;
	and.b32  	%r2, %r1, 2;
	shl.b32 	%r18, %r1, 1;
	mul.wide.u32 	%rd10, %r18, 4;
	add.s64 	%rd3, %rd2, %rd10;
	add.s32 	%r28, %r1, 1;
	setp.ge.u32 	%p2, %r28, %r15;
	@%p2 bra 	$L__BB0_9;
	ld.global.nc.f32 	%f1, [%rd3];
	ld.global.nc.f32 	%f2, [%rd3+4];
	mul.wide.u32 	%rd11, %r1, 4;
	add.s64 	%rd12, %rd1, %rd11;
	ld.global.nc.u32 	%r4, [%rd12];
	mov.u32 	%r5, %tid.x;
	shl.b32 	%r6, %r17, 1;
	mov.u32 	%r7, %ntid.x;
	and.b32  	%r8, %r1, 1;
	cvta.to.global.u64 	%rd4, %rd6;
	cvta.to.global.u64 	%rd5, %rd7;
	setp.eq.s32 	%p3, %r2, 0;
	selp.b32 	%r9, 0, %r17, %p3;
	bra.uni 	$L__BB0_4;
$L__BB0_3:
	add.s32 	%r28, %r28, 1;
	setp.eq.s32 	%p8, %r28, %r15;
	@%p8 bra 	$L__BB0_9;
$L__BB0_4:
	setp.ge.s32 	%p4, %r5, %r17;
	shl.b32 	%r19, %r28, 1;
	mul.wide.u32 	%rd13, %r19, 4;
	add.s64 	%rd14, %rd2, %rd13;
	ld.global.nc.f32 	%f4, [%rd14];
	sub.f32 	%f5, %f1, %f4;
	ld.global.nc.f32 	%f6, [%rd14+4];
	sub.f32 	%f7, %f2, %f6;
	mul.f32 	%f8, %f7, %f7;
	fma.rn.f32 	%f3, %f5, %f5, %f8;
	@%p4 bra 	$L__BB0_3;
	setp.eq.s32 	%p5, %r8, 0;
	mul.wide.u32 	%rd15, %r28, 4;
	add.s64 	%rd16, %rd1, %rd15;
	ld.global.nc.u32 	%r20, [%rd16];
	min.s32 	%r21, %r20, %r4;
	max.s32 	%r22, %r20, %r4;
	selp.b32 	%r23, %r22, %r21, %p5;
	selp.b32 	%r24, %r21, %r22, %p5;
	mad.lo.s32 	%r25, %r23, %r16, %r24;
	mad.lo.s32 	%r12, %r6, %r25, %r9;
	mov.u32 	%r29, %r5;
$L__BB0_6:
	mul.wide.s32 	%rd17, %r29, 4;
	add.s64 	%rd18, %rd4, %rd17;
	ld.global.nc.f32 	%f9, [%rd18];
	setp.gtu.f32 	%p6, %f3, %f9;
	@%p6 bra 	$L__BB0_8;
	add.s32 	%r26, %r12, %r29;
	mul.wide.s32 	%rd19, %r26, 4;
	add.s64 	%rd20, %rd5, %rd19;
	atom.global.add.u32 	%r27, [%rd20], 1;
$L__BB0_8:
	add.s32 	%r29, %r29, %r7;
	setp.lt.s32 	%p7, %r29, %r17;
	@%p7 bra 	$L__BB0_6;
	bra.uni 	$L__BB0_3;
$L__BB0_9:
	ret;

}
	// .globl	_Z29occur_reduction_kernel_sharedPKiPfiii
.visible .entry _Z29occur_reduction_kernel_sharedPKiPfiii(
	.param .u64 .ptr .align 1 _Z29occur_reduction_kernel_sharedPKiPfiii_param_0,
	.param .u64 .ptr .align 1 _Z29occur_reduction_kernel_sharedPKiPfiii_param_1,
	.param .u32 _Z29occur_reduction_kernel_sharedPKiPfiii_param_2,
	.param .u32 _Z29occur_reduction_kernel_sharedPKiPfiii_param_3,
	.param .u32 _Z29occur_reduction_kernel_sharedPKiPfiii_param_4
)
{
	.reg .pred 	%p<79>;
	.reg .b32 	%r<360>;
	.reg .b32 	%f<357>;
	.reg .b64 	%rd<81>;
	// demoted variable
	.shared .align 4 .f32 _ZZ29occur_reduction_kernel_sharedPKiPfiiiE5total;
	ld.param.u64 	%rd8, [_Z29occur_reduction_kernel_sharedPKiPfiii_param_0];
	ld.param.u64 	%rd9, [_Z29occur_reduction_kernel_sharedPKiPfiii_param_1];
	ld.param.u32 	%r115, [_Z29occur_reduction_kernel_sharedPKiPfiii_param_2];
	ld.param.u32 	%r116, [_Z29occur_reduction_kernel_sharedPKiPfiii_param_3];
	ld.param.u32 	%r117, [_Z29occur_reduction_kernel_sharedPKiPfiii_param_4];
	cvta.to.global.u64 	%rd1, %rd9;
	cvta.to.global.u64 	%rd2, %rd8;
	mov.u32 	%r1, %ctaid.x;
	mul.lo.s32 	%r2, %r115, %r115;
	mov.u32 	%r341, %tid.x;
	setp.ge.u32 	%p1, %r341, %r2;
	@%p1 bra 	$L__BB1_3;
	mov.u32 	%r4, %ntid.x;
	mov.u32 	%r329, %r341;
$L__BB1_2:
	shl.b32 	%r118, %r329, 2;
	mov.u32 	%r119, shared;
	add.s32 	%r120, %r119, %r118;
	mov.b32 	%r121, 0;
	st.shared.u32 	[%r120], %r121;
	add.s32 	%r329, %r329, %r4;
	setp.lt.s32 	%p2, %r329, %r2;
	@%p2 bra 	$L__BB1_2;
$L__BB1_3:
	bar.sync 	0;
	setp.eq.s32 	%p3, %r117, 0;
	@%p3 bra 	$L__BB1_18;
	setp.ge.s32 	%p4, %r341, %r115;
	@%p4 bra 	$L__BB1_29;
	mov.u32 	%r7, %ntid.x;
	add.s32 	%r8, %r115, -1;
	and.b32  	%r9, %r115, 7;
	add.s32 	%r10, %r9, -1;
	and.b32  	%r11, %r115, 3;
	and.b32  	%r12, %r115, -8;
	and.b32  	%r13, %r115, 1;
	mul.wide.s32 	%rd28, %r116, 4;
	mov.u32 	%r334, %r341;
$L__BB1_6:
	setp.lt.u32 	%p5, %r8, 7;
	mul.lo.s32 	%r29, %r334, %r115;
	mov.b32 	%r337, 0;
	@%p5 bra 	$L__BB1_9;
	mov.b32 	%r335, 0;
$L__BB1_8:
	.pragma "nounroll";
	add.s32 	%r124, %r335, %r29;
	mad.lo.s32 	%r125, %r124, %r116, %r1;
	mul.wide.s32 	%rd10, %r125, 4;
	add.s64 	%rd11, %rd2, %rd10;
	ld.global.nc.u32 	%r126, [%rd11];
	cvt.rn.f32.s32 	%f46, %r126;
	shl.b32 	%r127, %r124, 2;
	mov.u32 	%r128, shared;
	add.s32 	%r129, %r128, %r127;
	ld.shared.f32 	%f47, [%r129];
	add.f32 	%f48, %f47, %f46;
	st.shared.f32 	[%r129], %f48;
	mad.lo.s32 	%r130, %r335, %r115, %r334;
	shl.b32 	%r131, %r130, 2;
	add.s32 	%r132, %r128, %r131;
	ld.shared.f32 	%f49, [%r132];
	add.f32 	%f50, %f49, %f46;
	st.shared.f32 	[%r132], %f50;
	add.s64 	%rd13, %rd11, %rd28;
	ld.global.nc.u32 	%r133, [%rd13];
	cvt.rn.f32.s32 	%f51, %r133;
	ld.shared.f32 	%f52, [%r129+4];
	add.f32 	%f53, %f52, %f51;
	st.shared.f32 	[%r129+4], %f53;
	shl.b32 	%r134, %r115, 2;
	add.s32 	%r135, %r132, %r134;
	ld.shared.f32 	%f54, [%r135];
	add.f32 	%f55, %f54, %f51;
	st.shared.f32 	[%r135], %f55;
	add.s64 	%rd14, %rd13, %rd28;
	ld.global.nc.u32 	%r136, [%rd14];
	cvt.rn.f32.s32 	%f56, %r136;
	ld.shared.f32 	%f57, [%r129+8];
	add.f32 	%f58, %f57, %f56;
	st.shared.f32 	[%r129+8], %f58;
	add.s32 	%r137, %r135, %r134;
	ld.shared.f32 	%f59, [%r137];
	add.f32 	%f60, %f59, %f56;
	st.shared.f32 	[%r137], %f60;
	add.s64 	%rd15, %rd14, %rd28;
	ld.global.nc.u32 	%r138, [%rd15];
	cvt.rn.f32.s32 	%f61, %r138;
	ld.shared.f32 	%f62, [%r129+12];
	add.f32 	%f63, %f62, %f61;
	st.shared.f32 	[%r129+12], %f63;
	add.s32 	%r139, %r137, %r134;
	ld.shared.f32 	%f64, [%r139];
	add.f32 	%f65, %f64, %f61;
	st.shared.f32 	[%r139], %f65;
	add.s64 	%rd16, %rd15, %rd28;
	ld.global.nc.u32 	%r140, [%rd16];
	cvt.rn.f32.s32 	%f66, %r140;
	ld.shared.f32 	%f67, [%r129+16];
	add.f32 	%f68, %f67, %f66;
	st.shared.f32 	[%r129+16], %f68;
	add.s32 	%r141, %r139, %r134;
	ld.shared.f32 	%f69, [%r141];
	add.f32 	%f70, %f69, %f66;
	st.shared.f32 	[%r141], %f70;
	add.s64 	%rd17, %rd16, %rd28;
	ld.global.nc.u32 	%r142, [%rd17];
	cvt.rn.f32.s32 	%f71, %r142;
	ld.shared.f32 	%f72, [%r129+20];
	add.f32 	%f73, %f72, %f71;
	st.shared.f32 	[%r129+20], %f73;
	add.s32 	%r143, %r141, %r134;
	ld.shared.f32 	%f74, [%r143];
	add.f32 	%f75, %f74, %f71;
	st.shared.f32 	[%r143], %f75;
	add.s64 	%rd18, %rd17, %rd28;
	ld.global.nc.u32 	%r144, [%rd18];
	cvt.rn.f32.s32 	%f76, %r144;
	ld.shared.f32 	%f77, [%r129+24];
	add.f32 	%f78, %f77, %f76;
	st.shared.f32 	[%r129+24], %f78;
	add.s32 	%r145, %r143, %r134;
	ld.shared.f32 	%f79, [%r145];
	add.f32 	%f80, %f79, %f76;
	st.shared.f32 	[%r145], %f80;
	add.s64 	%rd19, %rd18, %rd28;
	ld.global.nc.u32 	%r146, [%rd19];
	cvt.rn.f32.s32 	%f81, %r146;
	ld.shared.f32 	%f82, [%r129+28];
	add.f32 	%f83, %f82, %f81;
	st.shared.f32 	[%r129+28], %f83;
	add.s32 	%r147, %r145, %r134;
	ld.shared.f32 	%f84, [%r147];
	add.f32 	%f85, %f84, %f81;
	st.shared.f32 	[%r147], %f85;
	add.s32 	%r335, %r335, 8;
	setp.ne.s32 	%p6, %r335, %r12;
	mov.u32 	%r337, %r12;
	@%p6 bra 	$L__BB1_8;
$L__BB1_9:
	setp.eq.s32 	%p7, %r9, 0;
	@%p7 bra 	$L__BB1_17;
	setp.lt.u32 	%p8, %r10, 3;
	@%p8 bra 	$L__BB1_12;
	add.s32 	%r148, %r337, %r29;
	mad.lo.s32 	%r149, %r148, %r116, %r1;
	mul.wide.s32 	%rd20, %r149, 4;
	add.s64 	%rd21, %rd2, %rd20;
	ld.global.nc.u32 	%r150, [%rd21];
	cvt.rn.f32.s32 	%f86, %r150;
	shl.b32 	%r151, %r148, 2;
	mov.u32 	%r152, shared;
	add.s32 	%r153, %r152, %r151;
	ld.shared.f32 	%f87, [%r153];
	add.f32 	%f88, %f87, %f86;
	st.shared.f32 	[%r153], %f88;
	mad.lo.s32 	%r154, %r337, %r115, %r334;
	shl.b32 	%r155, %r154, 2;
	add.s32 	%r156, %r152, %r155;
	ld.shared.f32 	%f89, [%r156];
	add.f32 	%f90, %f89, %f86;
	st.shared.f32 	[%r156], %f90;
	add.s64 	%rd23, %rd21, %rd28;
	ld.global.nc.u32 	%r157, [%rd23];
	cvt.rn.f32.s32 	%f91, %r157;
	ld.shared.f32 	%f92, [%r153+4];
	add.f32 	%f93, %f92, %f91;
	st.shared.f32 	[%r153+4], %f93;
	shl.b32 	%r158, %r115, 2;
	add.s32 	%r159, %r156, %r158;
	ld.shared.f32 	%f94, [%r159];
	add.f32 	%f95, %f94, %f91;
	st.shared.f32 	[%r159], %f95;
	add.s64 	%rd24, %rd23, %rd28;
	ld.global.nc.u32 	%r160, [%rd24];
	cvt.rn.f32.s32 	%f96, %r160;
	ld.shared.f32 	%f97, [%r153+8];
	add.f32 	%f98, %f97, %f96;
	st.shared.f32 	[%r153+8], %f98;
	add.s32 	%r161, %r159, %r158;
	ld.shared.f32 	%f99, [%r161];
	add.f32 	%f100, %f99, %f96;
	st.shared.f32 	[%r161], %f100;
	add.s64 	%rd25, %rd24, %rd28;
	ld.global.nc.u32 	%r162, [%rd25];
	cvt.rn.f32.s32 	%f101, %r162;
	ld.shared.f32 	%f102, [%r153+12];
	add.f32 	%f103, %f102, %f101;
	st.shared.f32 	[%r153+12], %f103;
	add.s32 	%r163, %r161, %r158;
	ld.shared.f32 	%f104, [%r163];
	add.f32 	%f105, %f104, %f101;
	st.shared.f32 	[%r163], %f105;
	add.s32 	%r337, %r337, 4;
$L__BB1_12:
	setp.eq.s32 	%p9, %r11, 0;
	@%p9 bra 	$L__BB1_17;
	setp.eq.s32 	%p10, %r11, 1;
	@%p10 bra 	$L__BB1_15;
	add.s32 	%r164, %r337, %r29;
	mad.lo.s32 	%r165, %r164, %r116, %r1;
	mul.wide.s32 	%rd26, %r165, 4;
	add.s64 	%rd27, %rd2, %rd26;
	ld.global.nc.u32 	%r166, [%rd27];
	cvt.rn.f32.s32 	%f106, %r166;
	shl.b32 	%r167, %r164, 2;
	mov.u32 	%r168, shared;
	add.s32 	%r169, %r168, %r167;
	ld.shared.f32 	%f107, [%r169];
	add.f32 	%f108, %f107, %f106;
	st.shared.f32 	[%r169], %f108;
	mad.lo.s32 	%r170, %r337, %r115, %r334;
	shl.b32 	%r171, %r170, 2;
	add.s32 	%r172, %r168, %r171;
	ld.shared.f32 	%f109, [%r172];
	add.f32 	%f110, %f109, %f106;
	st.shared.f32 	[%r172], %f110;
	add.s64 	%rd29, %rd27, %rd28;
	ld.global.nc.u32 	%r173, [%rd29];
	cvt.rn.f32.s32 	%f111, %r173;
	ld.shared.f32 	%f112, [%r169+4];
	add.f32 	%f113, %f112, %f111;
	st.shared.f32 	[%r169+4], %f113;
	shl.b32 	%r174, %r115, 2;
	add.s32 	%r175, %r172, %r174;
	ld.shared.f32 	%f114, [%r175];
	add.f32 	%f115, %f114, %f111;
	st.shared.f32 	[%r175], %f115;
	add.s32 	%r337, %r337, 2;
$L__BB1_15:
	setp.eq.s32 	%p11, %r13, 0;
	@%p11 bra 	$L__BB1_17;
	add.s32 	%r176, %r337, %r29;
	mad.lo.s32 	%r177, %r176, %r116, %r1;
	mul.wide.s32 	%rd30, %r177, 4;
	add.s64 	%rd31, %rd2, %rd30;
	ld.global.nc.u32 	%r178, [%rd31];
	cvt.rn.f32.s32 	%f116, %r178;
	shl.b32 	%r179, %r176, 2;
	mov.u32 	%r180, shared;
	add.s32 	%r181, %r180, %r179;
	ld.shared.f32 	%f117, [%r181];
	add.f32 	%f118, %f117, %f116;
	st.shared.f32 	[%r181], %f118;
	mad.lo.s32 	%r182, %r337, %r115, %r334;
	shl.b32 	%r183, %r182, 2;
	add.s32 	%r184, %r180, %r183;
	ld.shared.f32 	%f119, [%r184];
	add.f32 	%f120, %f119, %f116;
	st.shared.f32 	[%r184], %f120;
$L__BB1_17:
	add.s32 	%r334, %r334, %r7;
	setp.lt.s32 	%p12, %r334, %r115;
	@%p12 bra 	$L__BB1_6;
	bra.uni 	$L__BB1_29;
$L__BB1_18:
	setp.ge.s32 	%p13, %r341, %r115;
	@%p13 bra 	$L__BB1_29;
	shl.b32 	%r14, %r116, 1;
	mov.u32 	%r15, %ntid.x;
	add.s32 	%r16, %r115, -1;
	and.b32  	%r17, %r115, 3;
	and.b32  	%r18, %r115, -4;
	and.b32  	%r19, %r115, 1;
	mul.wide.s32 	%rd50, %r116, 4;
	mov.u32 	%r330, %r341;
$L__BB1_20:
	setp.lt.u32 	%p14, %r16, 3;
	mul.lo.s32 	%r21, %r330, %r115;
	mov.b32 	%r333, 0;
	@%p14 bra 	$L__BB1_23;
	mov.b32 	%r331, 0;
$L__BB1_22:
	.pragma "nounroll";
	add.s32 	%r187, %r331, %r21;
	mad.lo.s32 	%r188, %r14, %r187, %r1;
	mul.wide.s32 	%rd32, %r188, 4;
	add.s64 	%rd33, %rd2, %rd32;
	ld.global.nc.u32 	%r189, [%rd33];
	cvt.rn.f32.s32 	%f121, %r189;
	shl.b32 	%r190, %r187, 2;
	mov.u32 	%r191, shared;
	add.s32 	%r192, %r191, %r190;
	ld.shared.f32 	%f122, [%r192];
	add.f32 	%f123, %f122, %f121;
	st.shared.f32 	[%r192], %f123;
	mad.lo.s32 	%r193, %r331, %r115, %r330;
	shl.b32 	%r194, %r193, 2;
	add.s32 	%r195, %r191, %r194;
	ld.shared.f32 	%f124, [%r195];
	add.f32 	%f125, %f124, %f121;
	st.shared.f32 	[%r195], %f125;
	add.s64 	%rd35, %rd33, %rd50;
	ld.global.nc.u32 	%r196, [%rd35];
	cvt.rn.f32.s32 	%f126, %r196;
	ld.shared.f32 	%f127, [%r192];
	add.f32 	%f128, %f127, %f126;
	st.shared.f32 	[%r192], %f128;
	ld.shared.f32 	%f129, [%r195];
	add.f32 	%f130, %f129, %f126;
	st.shared.f32 	[%r195], %f130;
	add.s64 	%rd36, %rd35, %rd50;
	ld.global.nc.u32 	%r197, [%rd36];
	cvt.rn.f32.s32 	%f131, %r197;
	ld.shared.f32 	%f132, [%r192+4];
	add.f32 	%f133, %f132, %f131;
	st.shared.f32 	[%r192+4], %f133;
	shl.b32 	%r198, %r115, 2;
	add.s32 	%r199, %r195, %r198;
	ld.shared.f32 	%f134, [%r199];
	add.f32 	%f135, %f134, %f131;
	st.shared.f32 	[%r199], %f135;
	add.s64 	%rd37, %rd36, %rd50;
	ld.global.nc.u32 	%r200, [%rd37];
	cvt.rn.f32.s32 	%f136, %r200;
	ld.shared.f32 	%f137, [%r192+4];
	add.f32 	%f138, %f137, %f136;
	st.shared.f32 	[%r192+4], %f138;
	ld.shared.f32 	%f139, [%r199];
	add.f32 	%f140, %f139, %f136;
	st.shared.f32 	[%r199], %f140;
	add.s64 	%rd38, %rd37, %rd50;
	ld.global.nc.u32 	%r201, [%rd38];
	cvt.rn.f32.s32 	%f141, %r201;
	ld.shared.f32 	%f142, [%r192+8];
	add.f32 	%f143, %f142, %f141;
	st.shared.f32 	[%r192+8], %f143;
	add.s32 	%r202, %r199, %r198;
	ld.shared.f32 	%f144, [%r202];
	add.f32 	%f145, %f144, %f141;
	st.shared.f32 	[%r202], %f145;
	add.s64 	%rd39, %rd38, %rd50;
	ld.global.nc.u32 	%r203, [%rd39];
	cvt.rn.f32.s32 	%f146, %r203;
	ld.shared.f32 	%f147, [%r192+8];
	add.f32 	%f148, %f147, %f146;
	st.shared.f32 	[%r192+8], %f148;
	ld.shared.f32 	%f149, [%r202];
	add.f32 	%f150, %f149, %f146;
	st.shared.f32 	[%r202], %f150;
	add.s64 	%rd40, %rd39, %rd50;
	ld.global.nc.u32 	%r204, [%rd40];
	cvt.rn.f32.s32 	%f151, %r204;
	ld.shared.f32 	%f152, [%r192+12];
	add.f32 	%f153, %f152, %f151;
	st.shared.f32 	[%r192+12], %f153;
	add.s32 	%r205, %r202, %r198;
	ld.shared.f32 	%f154, [%r205];
	add.f32 	%f155, %f154, %f151;
	st.shared.f32 	[%r205], %f155;
	add.s64 	%rd41, %rd40, %rd50;
	ld.global.nc.u32 	%r206, [%rd41];
	cvt.rn.f32.s32 	%f156, %r206;
	ld.shared.f32 	%f157, [%r192+12];
	add.f32 	%f158, %f157, %f156;
	st.shared.f32 	[%r192+12], %f158;
	ld.shared.f32 	%f159, [%r205];
	add.f32 	%f160, %f159, %f156;
	st.shared.f32 	[%r205], %f160;
	add.s32 	%r331, %r331, 4;
	setp.ne.s32 	%p15, %r331, %r18;
	mov.u32 	%r333, %r18;
	@%p15 bra 	$L__BB1_22;
$L__BB1_23:
	setp.eq.s32 	%p16, %r17, 0;
	@%p16 bra 	$L__BB1_28;
	setp.eq.s32 	%p17, %r17, 1;
	@%p17 bra 	$L__BB1_26;
	add.s32 	%r207, %r333, %r21;
	mad.lo.s32 	%r208, %r14, %r207, %r1;
	mul.wide.s32 	%rd42, %r208, 4;
	add.s64 	%rd43, %rd2, %rd42;
	ld.global.nc.u32 	%r209, [%rd43];
	cvt.rn.f32.s32 	%f161, %r209;
	shl.b32 	%r210, %r207, 2;
	mov.u32 	%r211, shared;
	add.s32 	%r212, %r211, %r210;
	ld.shared.f32 	%f162, [%r212];
	add.f32 	%f163, %f162, %f161;
	st.shared.f32 	[%r212], %f163;
	mad.lo.s32 	%r213, %r333, %r115, %r330;
	shl.b32 	%r214, %r213, 2;
	add.s32 	%r215, %r211, %r214;
	ld.shared.f32 	%f164, [%r215];
	add.f32 	%f165, %f164, %f161;
	st.shared.f32 	[%r215], %f165;
	add.s64 	%rd45, %rd43, %rd50;
	ld.global.nc.u32 	%r216, [%rd45];
	cvt.rn.f32.s32 	%f166, %r216;
	ld.shared.f32 	%f167, [%r212];
	add.f32 	%f168, %f167, %f166;
	st.shared.f32 	[%r212], %f168;
	ld.shared.f32 	%f169, [%r215];
	add.f32 	%f170, %f169, %f166;
	st.shared.f32 	[%r215], %f170;
	add.s64 	%rd46, %rd45, %rd50;
	ld.global.nc.u32 	%r217, [%rd46];
	cvt.rn.f32.s32 	%f171, %r217;
	ld.shared.f32 	%f172, [%r212+4];
	add.f32 	%f173, %f172, %f171;
	st.shared.f32 	[%r212+4], %f173;
	shl.b32 	%r218, %r115, 2;
	add.s32 	%r219, %r215, %r218;
	ld.shared.f32 	%f174, [%r219];
	add.f32 	%f175, %f174, %f171;
	st.shared.f32 	[%r219], %f175;
	add.s64 	%rd47, %rd46, %rd50;
	ld.global.nc.u32 	%r220, [%rd47];
	cvt.rn.f32.s32 	%f176, %r220;
	ld.shared.f32 	%f177, [%r212+4];
	add.f32 	%f178, %f177, %f176;
	st.shared.f32 	[%r212+4], %f178;
	ld.shared.f32 	%f179, [%r219];
	add.f32 	%f180, %f179, %f176;
	st.shared.f32 	[%r219], %f180;
	add.s32 	%r333, %r333, 2;
$L__BB1_26:
	setp.eq.s32 	%p18, %r19, 0;
	@%p18 bra 	$L__BB1_28;
	add.s32 	%r221, %r333, %r21;
	mad.lo.s32 	%r222, %r14, %r221, %r1;
	mul.wide.s32 	%rd48, %r222, 4;
	add.s64 	%rd49, %rd2, %rd48;
	ld.global.nc.u32 	%r223, [%rd49];
	cvt.rn.f32.s32 	%f181, %r223;
	shl.b32 	%r224, %r221, 2;
	mov.u32 	%r225, shared;
	add.s32 	%r226, %r225, %r224;
	ld.shared.f32 	%f182, [%r226];
	add.f32 	%f183, %f182, %f181;
	st.shared.f32 	[%r226], %f183;
	mad.lo.s32 	%r227, %r333, %r115, %r330;
	shl.b32 	%r228, %r227, 2;
	add.s32 	%r229, %r225, %r228;
	ld.shared.f32 	%f184, [%r229];
	add.f32 	%f185, %f184, %f181;
	st.shared.f32 	[%r229], %f185;
	add.s64 	%rd51, %rd49, %rd50;
	ld.global.nc.u32 	%r230, [%rd51];
	cvt.rn.f32.s32 	%f186, %r230;
	ld.shared.f32 	%f187, [%r226];
	add.f32 	%f188, %f187, %f186;
	st.shared.f32 	[%r226], %f188;
	ld.shared.f32 	%f189, [%r229];
	add.f32 	%f190, %f189, %f186;
	st.shared.f32 	[%r229], %f190;
$L__BB1_28:
	add.s32 	%r330, %r330, %r15;
	setp.lt.s32 	%p19, %r330, %r115;
	@%p19 bra 	$L__BB1_20;
$L__BB1_29:
	setp.ge.u32 	%p20, %r341, %r2;
	bar.sync 	0;
	mov.f32 	%f333, 0f00000000;
	@%p20 bra 	$L__BB1_32;
	mov.f32 	%f333, 0f00000000;
	mov.u32 	%r38, %ntid.x;
	mov.u32 	%r232, shared;
	mov.u32 	%r339, %r341;
$L__BB1_31:
	shl.b32 	%r231, %r339, 2;
	add.s32 	%r233, %r232, %r231;
	ld.shared.f32 	%f193, [%r233];
	add.f32 	%f333, %f333, %f193;
	add.s32 	%r339, %r339, %r38;
	setp.lt.s32 	%p21, %r339, %r2;
	@%p21 bra 	$L__BB1_31;
$L__BB1_32:
	mov.b32 	%r234, %f333;
	shfl.sync.down.b32	%r235|%p22, %r234, 16, 31, -1;
	mov.b32 	%f194, %r235;
	add.f32 	%f195, %f333, %f194;
	mov.b32 	%r236, %f195;
	shfl.sync.down.b32	%r237|%p23, %r236, 8, 31, -1;
	mov.b32 	%f196, %r237;
	add.f32 	%f197, %f195, %f196;
	mov.b32 	%r238, %f197;
	shfl.sync.down.b32	%r239|%p24, %r238, 4, 31, -1;
	mov.b32 	%f198, %r239;
	add.f32 	%f199, %f197, %f198;
	mov.b32 	%r240, %f199;
	shfl.sync.down.b32	%r241|%p25, %r240, 2, 31, -1;
	mov.b32 	%f200, %r241;
	add.f32 	%f201, %f199, %f200;
	mov.b32 	%r242, %f201;
	shfl.sync.down.b32	%r243|%p26, %r242, 1, 31, -1;
	mov.b32 	%f202, %r243;
	add.f32 	%f4, %f201, %f202;
	setp.ne.s32 	%p27, %r341, 0;
	@%p27 bra 	$L__BB1_34;
	st.shared.f32 	[_ZZ29occur_reduction_kernel_sharedPKiPfiiiE5total], %f4;
$L__BB1_34:
	bar.sync 	0;
	ld.shared.f32 	%f5, [_ZZ29occur_reduction_kernel_sharedPKiPfiiiE5total];
	setp.gt.f32 	%p28, %f5, 0f00000000;
	@%p28 bra 	$L__BB1_49;
	setp.ge.s32 	%p29, %r341, %r115;
	@%p29 bra 	$L__BB1_105;
	mov.u32 	%r41, %ntid.x;
	add.s32 	%r42, %r115, -1;
	and.b32  	%r43, %r115, 7;
	add.s32 	%r44, %r43, -1;
	and.b32  	%r45, %r115, 3;
	and.b32  	%r46, %r115, -8;
	and.b32  	%r47, %r115, 1;
	mul.wide.s32 	%rd70, %r116, 4;
$L__BB1_37:
	setp.lt.u32 	%p30, %r42, 7;
	mul.lo.s32 	%r52, %r341, %r115;
	mov.b32 	%r344, 0;
	@%p30 bra 	$L__BB1_40;
	mov.b32 	%r342, 0;
$L__BB1_39:
	.pragma "nounroll";
	add.s32 	%r246, %r342, %r52;
	mad.lo.s32 	%r247, %r246, %r116, %r1;
	mul.wide.s32 	%rd52, %r247, 4;
	add.s64 	%rd53, %rd1, %rd52;
	mov.b32 	%r248, 0;
	st.global.u32 	[%rd53], %r248;
	add.s64 	%rd55, %rd53, %rd70;
	st.global.u32 	[%rd55], %r248;
	add.s64 	%rd56, %rd55, %rd70;
	st.global.u32 	[%rd56], %r248;
	add.s64 	%rd57, %rd56, %rd70;
	st.global.u32 	[%rd57], %r248;
	add.s64 	%rd58, %rd57, %rd70;
	st.global.u32 	[%rd58], %r248;
	add.s64 	%rd59, %rd58, %rd70;
	st.global.u32 	[%rd59], %r248;
	add.s64 	%rd60, %rd59, %rd70;
	st.global.u32 	[%rd60], %r248;
	add.s64 	%rd61, %rd60, %rd70;
	st.global.u32 	[%rd61], %r248;
	add.s32 	%r342, %r342, 8;
	setp.ne.s32 	%p31, %r342, %r46;
	mov.u32 	%r344, %r46;
	@%p31 bra 	$L__BB1_39;
$L__BB1_40:
	setp.eq.s32 	%p32, %r43, 0;
	@%p32 bra 	$L__BB1_48;
	setp.lt.u32 	%p33, %r44, 3;
	@%p33 bra 	$L__BB1_43;
	add.s32 	%r249, %r344, %r52;
	mad.lo.s32 	%r250, %r249, %r116, %r1;
	mul.wide.s32 	%rd62, %r250, 4;
	add.s64 	%rd63, %rd1, %rd62;
	mov.b32 	%r251, 0;
	st.global.u32 	[%rd63], %r251;
	add.s64 	%rd65, %rd63, %rd70;
	st.global.u32 	[%rd65], %r251;
	add.s64 	%rd66, %rd65, %rd70;
	st.global.u32 	[%rd66], %r251;
	add.s64 	%rd67, %rd66, %rd70;
	st.global.u32 	[%rd67], %r251;
	add.s32 	%r344, %r344, 4;
$L__BB1_43:
	setp.eq.s32 	%p34, %r45, 0;
	@%p34 bra 	$L__BB1_48;
	setp.eq.s32 	%p35, %r45, 1;
	@%p35 bra 	$L__BB1_46;
	add.s32 	%r252, %r344, %r52;
	mad.lo.s32 	%r253, %r252, %r116, %r1;
	mul.wide.s32 	%rd68, %r253, 4;
	add.s64 	%rd69, %rd1, %rd68;
	mov.b32 	%r254, 0;
	st.global.u32 	[%rd69], %r254;
	add.s64 	%rd71, %rd69, %rd70;
	st.global.u32 	[%rd71], %r254;
	add.s32 	%r344, %r344, 2;
$L__BB1_46:
	setp.eq.s32 	%p36, %r47, 0;
	@%p36 bra 	$L__BB1_48;
	add.s32 	%r255, %r344, %r52;
	mad.lo.s32 	%r256, %r255, %r116, %r1;
	mul.wide.s32 	%rd72, %r256, 4;
	add.s64 	%rd73, %rd1, %rd72;
	mov.b32 	%r257, 0;
	st.global.u32 	[%rd73], %r257;
$L__BB1_48:
	add.s32 	%r341, %r341, %r41;
	setp.lt.s32 	%p37, %r341, %r115;
	@%p37 bra 	$L__BB1_37;
	bra.uni 	$L__BB1_105;
$L__BB1_49:
	setp.ge.u32 	%p38, %r341, %r2;
	@%p38 bra 	$L__BB1_52;
	mov.u32 	%r48, %ntid.x;
	mov.u32 	%r259, shared;
	mov.u32 	%r340, %r341;
$L__BB1_51:
	shl.b32 	%r258, %r340, 2;
	add.s32 	%r260, %r259, %r258;
	ld.shared.f32 	%f203, [%r260];
	div.rn.f32 	%f204, %f203, %f5;
	st.shared.f32 	[%r260], %f204;
	add.s32 	%r340, %r340, %r48;
	setp.lt.s32 	%p39, %r340, %r2;
	@%p39 bra 	$L__BB1_51;
$L__BB1_52:
	shl.b32 	%r261, %r2, 2;
	mov.u32 	%r262, shared;
	add.s32 	%r61, %r262, %r261;
	bar.sync 	0;
	setp.ge.s32 	%p40, %r341, %r115;
	@%p40 bra 	$L__BB1_66;
	mov.u32 	%r62, %ntid.x;
	add.s32 	%r63, %r115, -1;
	and.b32  	%r64, %r115, 7;
	add.s32 	%r65, %r64, -1;
	and.b32  	%r66, %r115, 3;
	and.b32  	%r67, %r115, -8;
	and.b32  	%r68, %r115, 1;
	mov.u32 	%r346, %r341;
$L__BB1_54:
	setp.lt.u32 	%p41, %r63, 7;
	mov.f32 	%f341, 0f00000000;
	mov.b32 	%r349, 0;
	@%p41 bra 	$L__BB1_57;
	mov.f32 	%f341, 0f00000000;
	mov.b32 	%r347, 0;
$L__BB1_56:
	.pragma "nounroll";
	mad.lo.s32 	%r265, %r347, %r115, %r346;
	shl.b32 	%r266, %r265, 2;
	add.s32 	%r268, %r262, %r266;
	ld.shared.f32 	%f208, [%r268];
	add.f32 	%f209, %f341, %f208;
	shl.b32 	%r269, %r115, 2;
	add.s32 	%r270, %r268, %r269;
	ld.shared.f32 	%f210, [%r270];
	add.f32 	%f211, %f209, %f210;
	add.s32 	%r271, %r270, %r269;
	ld.shared.f32 	%f212, [%r271];
	add.f32 	%f213, %f211, %f212;
	add.s32 	%r272, %r271, %r269;
	ld.shared.f32 	%f214, [%r272];
	add.f32 	%f215, %f213, %f214;
	add.s32 	%r273, %r272, %r269;
	ld.shared.f32 	%f216, [%r273];
	add.f32 	%f217, %f215, %f216;
	add.s32 	%r274, %r273, %r269;
	ld.shared.f32 	%f218, [%r274];
	add.f32 	%f219, %f217, %f218;
	add.s32 	%r275, %r274, %r269;
	ld.shared.f32 	%f220, [%r275];
	add.f32 	%f221, %f219, %f220;
	add.s32 	%r276, %r275, %r269;
	ld.shared.f32 	%f222, [%r276];
	add.f32 	%f341, %f221, %f222;
	add.s32 	%r347, %r347, 8;
	setp.ne.s32 	%p42, %r347, %r67;
	mov.u32 	%r349, %r67;
	@%p42 bra 	$L__BB1_56;
$L__BB1_57:
	setp.eq.s32 	%p43, %r64, 0;
	@%p43 bra 	$L__BB1_65;
	setp.lt.u32 	%p44, %r65, 3;
	@%p44 bra 	$L__BB1_60;
	mad.lo.s32 	%r277, %r349, %r115, %r346;
	shl.b32 	%r278, %r277, 2;
	add.s32 	%r280, %r262, %r278;
	ld.shared.f32 	%f224, [%r280];
	add.f32 	%f225, %f341, %f224;
	shl.b32 	%r281, %r115, 2;
	add.s32 	%r282, %r280, %r281;
	ld.shared.f32 	%f226, [%r282];
	add.f32 	%f227, %f225, %f226;
	add.s32 	%r283, %r282, %r281;
	ld.shared.f32 	%f228, [%r283];
	add.f32 	%f229, %f227, %f228;
	add.s32 	%r284, %r283, %r281;
	ld.shared.f32 	%f230, [%r284];
	add.f32 	%f341, %f229, %f230;
	add.s32 	%r349, %r349, 4;
$L__BB1_60:
	setp.eq.s32 	%p45, %r66, 0;
	@%p45 bra 	$L__BB1_65;
	setp.eq.s32 	%p46, %r66, 1;
	@%p46 bra 	$L__BB1_63;
	mad.lo.s32 	%r285, %r349, %r115, %r346;
	shl.b32 	%r286, %r285, 2;
	add.s32 	%r288, %r262, %r286;
	ld.shared.f32 	%f232, [%r288];
	add.f32 	%f233, %f341, %f232;
	shl.b32 	%r289, %r115, 2;
	add.s32 	%r290, %r288, %r289;
	ld.shared.f32 	%f234, [%r290];
	add.f32 	%f341, %f233, %f234;
	add.s32 	%r349, %r349, 2;
$L__BB1_63:
	setp.eq.s32 	%p47, %r68, 0;
	@%p47 bra 	$L__BB1_65;
	mad.lo.s32 	%r291, %r349, %r115, %r346;
	shl.b32 	%r292, %r291, 2;
	add.s32 	%r294, %r262, %r292;
	ld.shared.f32 	%f235, [%r294];
	add.f32 	%f341, %f341, %f235;
$L__BB1_65:
	shl.b32 	%r295, %r346, 2;
	add.s32 	%r296, %r61, %r295;
	st.shared.f32 	[%r296], %f341;
	add.s32 	%r346, %r346, %r62;
	setp.lt.s32 	%p48, %r346, %r115;
	@%p48 bra 	$L__BB1_54;
$L__BB1_66:
	setp.ge.s32 	%p49, %r341, %r115;
	bar.sync 	0;
	@%p49 bra 	$L__BB1_104;
	mov.u32 	%r78, %ntid.x;
	add.s32 	%r79, %r115, -1;
	and.b32  	%r80, %r115, 15;
	add.s32 	%r81, %r80, -1;
	and.b32  	%r82, %r115, 7;
	add.s32 	%r83, %r82, -1;
	and.b32  	%r84, %r115, 3;
	and.b32  	%r85, %r115, -16;
	and.b32  	%r86, %r115, -4;
	and.b32  	%r87, %r115, 1;
	neg.s32 	%r88, %r85;
	shl.b32 	%r89, %r115, 2;
	mul.wide.s32 	%rd77, %r116, 4;
$L__BB1_68:
	setp.lt.u32 	%p50, %r79, 15;
	mul.lo.s32 	%r91, %r341, %r115;
	mov.f32 	%f348, 0f00000000;
	mov.b32 	%r353, 0;
	@%p50 bra 	$L__BB1_71;
	mad.lo.s32 	%r299, %r89, %r341, %r262;
	add.s32 	%r355, %r299, 32;
	mov.f32 	%f348, 0f00000000;
	mov.u32 	%r356, %r88;
$L__BB1_70:
	.pragma "nounroll";
	ld.shared.f32 	%f239, [%r355+-32];
	add.f32 	%f240, %f348, %f239;
	ld.shared.f32 	%f241, [%r355+-28];
	add.f32 	%f242, %f240, %f241;
	ld.shared.f32 	%f243, [%r355+-24];
	add.f32 	%f244, %f242, %f243;
	ld.shared.f32 	%f245, [%r355+-20];
	add.f32 	%f246, %f244, %f245;
	ld.shared.f32 	%f247, [%r355+-16];
	add.f32 	%f248, %f246, %f247;
	ld.shared.f32 	%f249, [%r355+-12];
	add.f32 	%f250, %f248, %f249;
	ld.shared.f32 	%f251, [%r355+-8];
	add.f32 	%f252, %f250, %f251;
	ld.shared.f32 	%f253, [%r355+-4];
	add.f32 	%f254, %f252, %f253;
	ld.shared.f32 	%f255, [%r355];
	add.f32 	%f256, %f254, %f255;
	ld.shared.f32 	%f257, [%r355+4];
	add.f32 	%f258, %f256, %f257;
	ld.shared.f32 	%f259, [%r355+8];
	add.f32 	%f260, %f258, %f259;
	ld.shared.f32 	%f261, [%r355+12];
	add.f32 	%f262, %f260, %f261;
	ld.shared.f32 	%f263, [%r355+16];
	add.f32 	%f264, %f262, %f263;
	ld.shared.f32 	%f265, [%r355+20];
	add.f32 	%f266, %f264, %f265;
	ld.shared.f32 	%f267, [%r355+24];
	add.f32 	%f268, %f266, %f267;
	ld.shared.f32 	%f269, [%r355+28];
	add.f32 	%f348, %f268, %f269;
	add.s32 	%r356, %r356, 16;
	add.s32 	%r355, %r355, 64;
	setp.eq.s32 	%p51, %r356, 0;
	mov.u32 	%r353, %r85;
	@%p51 bra 	$L__BB1_71;
	bra.uni 	$L__BB1_70;
$L__BB1_71:
	setp.eq.s32 	%p52, %r80, 0;
	@%p52 bra 	$L__BB1_81;
	setp.lt.u32 	%p53, %r81, 7;
	@%p53 bra 	$L__BB1_74;
	add.s32 	%r300, %r353, %r91;
	shl.b32 	%r301, %r300, 2;
	add.s32 	%r303, %r262, %r301;
	ld.shared.f32 	%f271, [%r303];
	add.f32 	%f272, %f348, %f271;
	ld.shared.f32 	%f273, [%r303+4];
	add.f32 	%f274, %f272, %f273;
	ld.shared.f32 	%f275, [%r303+8];
	add.f32 	%f276, %f274, %f275;
	ld.shared.f32 	%f277, [%r303+12];
	add.f32 	%f278, %f276, %f277;
	ld.shared.f32 	%f279, [%r303+16];
	add.f32 	%f280, %f278, %f279;
	ld.shared.f32 	%f281, [%r303+20];
	add.f32 	%f282, %f280, %f281;
	ld.shared.f32 	%f283, [%r303+24];
	add.f32 	%f284, %f282, %f283;
	ld.shared.f32 	%f285, [%r303+28];
	add.f32 	%f348, %f284, %f285;
	add.s32 	%r353, %r353, 8;
$L__BB1_74:
	setp.eq.s32 	%p54, %r82, 0;
	@%p54 bra 	$L__BB1_81;
	setp.lt.u32 	%p55, %r83, 3;
	@%p55 bra 	$L__BB1_77;
	add.s32 	%r304, %r353, %r91;
	shl.b32 	%r305, %r304, 2;
	add.s32 	%r307, %r262, %r305;
	ld.shared.f32 	%f287, [%r307];
	add.f32 	%f288, %f348, %f287;
	ld.shared.f32 	%f289, [%r307+4];
	add.f32 	%f290, %f288, %f289;
	ld.shared.f32 	%f291, [%r307+8];
	add.f32 	%f292, %f290, %f291;
	ld.shared.f32 	%f293, [%r307+12];
	add.f32 	%f348, %f292, %f293;
	add.s32 	%r353, %r353, 4;
$L__BB1_77:
	setp.eq.s32 	%p56, %r84, 0;
	@%p56 bra 	$L__BB1_81;
	setp.eq.s32 	%p57, %r84, 1;
	add.s32 	%r308, %r353, %r91;
	shl.b32 	%r309, %r308, 2;
	add.s32 	%r98, %r262, %r309;
	ld.shared.f32 	%f294, [%r98];
	add.f32 	%f348, %f348, %f294;
	@%p57 bra 	$L__BB1_81;
	setp.eq.s32 	%p58, %r84, 2;
	ld.shared.f32 	%f295, [%r98+4];
	add.f32 	%f348, %f348, %f295;
	@%p58 bra 	$L__BB1_81;
	ld.shared.f32 	%f296, [%r98+8];
	add.f32 	%f348, %f348, %f296;
$L__BB1_81:
	setp.lt.u32 	%p59, %r79, 3;
	mov.b32 	%r359, 0;
	@%p59 bra 	$L__BB1_92;
	mov.b32 	%r357, 0;
$L__BB1_83:
	.pragma "nounroll";
	setp.eq.f32 	%p60, %f348, 0f00000000;
	add.s32 	%r104, %r357, %r91;
	shl.b32 	%r313, %r104, 2;
	add.s32 	%r105, %r262, %r313;
	mov.f32 	%f350, 0f00000000;
	@%p60 bra 	$L__BB1_85;
	ld.shared.f32 	%f298, [%r105];
	div.rn.f32 	%f350, %f298, %f348;
$L__BB1_85:
	shl.b32 	%r315, %r357, 2;
	add.s32 	%r106, %r61, %r315;
	ld.shared.f32 	%f300, [%r106];
	setp.neu.f32 	%p62, %f300, 0f00000000;
	div.rn.f32 	%f301, %f350, %f300;
	selp.f32 	%f302, %f301, 0f00000000, %p62;
	mad.lo.s32 	%r316, %r104, %r116, %r1;
	mul.wide.s32 	%rd74, %r316, 4;
	add.s64 	%rd3, %rd1, %rd74;
	st.global.f32 	[%rd3], %f302;
	mov.f32 	%f351, 0f00000000;
	@%p60 bra 	$L__BB1_87;
	ld.shared.f32 	%f303, [%r105+4];
	div.rn.f32 	%f351, %f303, %f348;
$L__BB1_87:
	ld.shared.f32 	%f305, [%r106+4];
	setp.neu.f32 	%p64, %f305, 0f00000000;
	div.rn.f32 	%f306, %f351, %f305;
	selp.f32 	%f307, %f306, 0f00000000, %p64;
	add.s64 	%rd5, %rd3, %rd77;
	st.global.f32 	[%rd5], %f307;
	mov.f32 	%f352, 0f00000000;
	@%p60 bra 	$L__BB1_89;
	ld.shared.f32 	%f308, [%r105+8];
	div.rn.f32 	%f352, %f308, %f348;
$L__BB1_89:
	ld.shared.f32 	%f310, [%r106+8];
	setp.neu.f32 	%p66, %f310, 0f00000000;
	div.rn.f32 	%f311, %f352, %f310;
	selp.f32 	%f312, %f311, 0f00000000, %p66;
	add.s64 	%rd6, %rd5, %rd77;
	st.global.f32 	[%rd6], %f312;
	mov.f32 	%f353, 0f00000000;
	@%p60 bra 	$L__BB1_91;
	ld.shared.f32 	%f313, [%r105+12];
	div.rn.f32 	%f353, %f313, %f348;
$L__BB1_91:
	ld.shared.f32 	%f314, [%r106+12];
	setp.neu.f32 	%p67, %f314, 0f00000000;
	div.rn.f32 	%f315, %f353, %f314;
	selp.f32 	%f316, %f315, 0f00000000, %p67;
	add.s64 	%rd75, %rd6, %rd77;
	st.global.f32 	[%rd75], %f316;
	add.s32 	%r357, %r357, 4;
	setp.ne.s32 	%p68, %r357, %r86;
	mov.u32 	%r359, %r86;
	@%p68 bra 	$L__BB1_83;
$L__BB1_92:
	setp.eq.s32 	%p69, %r84, 0;
	@%p69 bra 	$L__BB1_103;
	setp.eq.s32 	%p70, %r84, 1;
	@%p70 bra 	$L__BB1_99;
	setp.eq.f32 	%p71, %f348, 0f00000000;
	add.s32 	%r109, %r359, %r91;
	shl.b32 	%r317, %r109, 2;
	add.s32 	%r110, %r262, %r317;
	mov.f32 	%f354, 0f00000000;
	@%p71 bra 	$L__BB1_96;
	ld.shared.f32 	%f318, [%r110];
	div.rn.f32 	%f354, %f318, %f348;
$L__BB1_96:
	shl.b32 	%r319, %r359, 2;
	add.s32 	%r111, %r61, %r319;
	ld.shared.f32 	%f320, [%r111];
	setp.neu.f32 	%p73, %f320, 0f00000000;
	div.rn.f32 	%f321, %f354, %f320;
	selp.f32 	%f322, %f321, 0f00000000, %p73;
	mad.lo.s32 	%r320, %r109, %r116, %r1;
	mul.wide.s32 	%rd76, %r320, 4;
	add.s64 	%rd7, %rd1, %rd76;
	st.global.f32 	[%rd7], %f322;
	mov.f32 	%f355, 0f00000000;
	@%p71 bra 	$L__BB1_98;
	ld.shared.f32 	%f323, [%r110+4];
	div.rn.f32 	%f355, %f323, %f348;
$L__BB1_98:
	ld.shared.f32 	%f324, [%r111+4];
	setp.neu.f32 	%p74, %f324, 0f00000000;
	div.rn.f32 	%f325, %f355, %f324;
	selp.f32 	%f326, %f325, 0f00000000, %p74;
	add.s64 	%rd78, %rd7, %rd77;
	st.global.f32 	[%rd78], %f326;
	add.s32 	%r359, %r359, 2;
$L__BB1_99:
	setp.eq.s32 	%p75, %r87, 0;
	@%p75 bra 	$L__BB1_103;
	setp.eq.f32 	%p76, %f348, 0f00000000;
	mov.f32 	%f356, 0f00000000;
	@%p76 bra 	$L__BB1_102;
	add.s32 	%r321, %r359, %r91;
	shl.b32 	%r322, %r321, 2;
	add.s32 	%r324, %r262, %r322;
	ld.shared.f32 	%f328, [%r324];
	div.rn.f32 	%f356, %f328, %f348;
$L__BB1_102:
	shl.b32 	%r325, %r359, 2;
	add.s32 	%r326, %r61, %r325;
	ld.shared.f32 	%f329, [%r326];
	setp.neu.f32 	%p77, %f329, 0f00000000;
	div.rn.f32 	%f330, %f356, %f329;
	selp.f32 	%f331, %f330, 0f00000000, %p77;
	add.s32 	%r327, %r359, %r91;
	mad.lo.s32 	%r328, %r327, %r116, %r1;
	mul.wide.s32 	%rd79, %r328, 4;
	add.s64 	%rd80, %rd1, %rd79;
	st.global.f32 	[%rd80], %f331;
$L__BB1_103:
	add.s32 	%r341, %r341, %r78;
	setp.lt.s32 	%p78, %r341, %r115;
	@%p78 bra 	$L__BB1_68;
$L__BB1_104:
	bar.sync 	0;
$L__BB1_105:
	ret;

}
	// .globl	_Z29occur_reduction_kernel_globalPKiPfS1_iii
.visible .entry _Z29occur_reduction_kernel_globalPKiPfS1_iii(
	.param .u64 .ptr .align 1 _Z29occur_reduction_kernel_globalPKiPfS1_iii_param_0,
	.param .u64 .ptr .align 1 _Z29occur_reduction_kernel_globalPKiPfS1_iii_param_1,
	.param .u64 .ptr .align 1 _Z29occur_reduction_kernel_globalPKiPfS1_iii_param_2,
	.param .u32 _Z29occur_reduction_kernel_globalPKiPfS1_iii_param_3,
	.param .u32 _Z29occur_reduction_kernel_globalPKiPfS1_iii_param_4,
	.param .u32 _Z29occur_reduction_kernel_globalPKiPfS1_iii_param_5
)
{
	.reg .pred 	%p<83>;
	.reg .b32 	%r<251>;
	.reg .b32 	%f<389>;
	.reg .b64 	%rd<203>;
	// demoted variable
	.shared .align 4 .f32 _ZZ29occur_reduction_kernel_globalPKiPfS1_iiiE5total;
	ld.param.u64 	%rd17, [_Z29occur_reduction_kernel_globalPKiPfS1_iii_param_0];
	ld.param.u64 	%rd16, [_Z29occur_reduction_kernel_globalPKiPfS1_iii_param_1];
	ld.param.u64 	%rd18, [_Z29occur_reduction_kernel_globalPKiPfS1_iii_param_2];
	ld.param.u32 	%r95, [_Z29occur_reduction_kernel_globalPKiPfS1_iii_param_3];
	ld.param.u32 	%r96, [_Z29occur_reduction_kernel_globalPKiPfS1_iii_param_4];
	ld.param.u32 	%r97, [_Z29occur_reduction_kernel_globalPKiPfS1_iii_param_5];
	cvta.to.global.u64 	%rd1, %rd18;
	cvta.to.global.u64 	%rd2, %rd17;
	mov.u32 	%r1, %ctaid.x;
	setp.ge.s32 	%p1, %r1, %r96;
	@%p1 bra 	$L__BB2_105;
	cvta.to.global.u64 	%rd3, %rd16;
	mul.lo.s32 	%r3, %r95, %r95;
	mul.lo.s32 	%r2, %r3, %r1;
	mul.wide.s32 	%rd19, %r2, 4;
	add.s64 	%rd4, %rd3, %rd19;
	setp.ne.s32 	%p2, %r97, 0;
	@%p2 bra 	$L__BB2_13;
	mov.u32 	%r221, %tid.x;
	setp.ge.s32 	%p13, %r221, %r95;
	@%p13 bra 	$L__BB2_27;
	shl.b32 	%r5, %r96, 1;
	add.s32 	%r133, %r95, -1;
	mul.wide.s32 	%rd108, %r96, 4;
	mul.wide.s32 	%rd99, %r95, 4;
$L__BB2_4:
	setp.lt.u32 	%p14, %r133, 3;
	mul.lo.s32 	%r7, %r221, %r95;
	mov.b32 	%r224, 0;
	@%p14 bra 	$L__BB2_7;
	mov.b32 	%r222, 0;
$L__BB2_6:
	.pragma "nounroll";
	add.s32 	%r135, %r222, %r7;
	mad.lo.s32 	%r136, %r5, %r135, %r1;
	mul.wide.s32 	%rd72, %r136, 4;
	add.s64 	%rd73, %rd2, %rd72;
	ld.global.nc.u32 	%r137, [%rd73];
	cvt.rn.f32.s32 	%f123, %r137;
	mul.wide.s32 	%rd74, %r135, 4;
	add.s64 	%rd75, %rd4, %rd74;
	ld.global.f32 	%f124, [%rd75];
	add.f32 	%f125, %f124, %f123;
	st.global.f32 	[%rd75], %f125;
	mad.lo.s32 	%r138, %r222, %r95, %r221;
	mul.wide.s32 	%rd76, %r138, 4;
	add.s64 	%rd77, %rd4, %rd76;
	ld.global.f32 	%f126, [%rd77];
	add.f32 	%f127, %f126, %f123;
	st.global.f32 	[%rd77], %f127;
	mul.wide.s32 	%rd78, %r96, 4;
	add.s64 	%rd79, %rd73, %rd78;
	ld.global.nc.u32 	%r139, [%rd79];
	cvt.rn.f32.s32 	%f128, %r139;
	ld.global.f32 	%f129, [%rd75];
	add.f32 	%f130, %f129, %f128;
	st.global.f32 	[%rd75], %f130;
	ld.global.f32 	%f131, [%rd77];
	add.f32 	%f132, %f131, %f128;
	st.global.f32 	[%rd77], %f132;
	add.s64 	%rd80, %rd79, %rd78;
	ld.global.nc.u32 	%r140, [%rd80];
	cvt.rn.f32.s32 	%f133, %r140;
	ld.global.f32 	%f134, [%rd75+4];
	add.f32 	%f135, %f134, %f133;
	st.global.f32 	[%rd75+4], %f135;
	mul.wide.s32 	%rd81, %r95, 4;
	add.s64 	%rd82, %rd77, %rd81;
	ld.global.f32 	%f136, [%rd82];
	add.f32 	%f137, %f136, %f133;
	st.global.f32 	[%rd82], %f137;
	add.s64 	%rd83, %rd80, %rd78;
	ld.global.nc.u32 	%r141, [%rd83];
	cvt.rn.f32.s32 	%f138, %r141;
	ld.global.f32 	%f139, [%rd75+4];
	add.f32 	%f140, %f139, %f138;
	st.global.f32 	[%rd75+4], %f140;
	ld.global.f32 	%f141, [%rd82];
	add.f32 	%f142, %f141, %f138;
	st.global.f32 	[%rd82], %f142;
	add.s64 	%rd84, %rd83, %rd78;
	ld.global.nc.u32 	%r142, [%rd84];
	cvt.rn.f32.s32 	%f143, %r142;
	ld.global.f32 	%f144, [%rd75+8];
	add.f32 	%f145, %f144, %f143;
	st.global.f32 	[%rd75+8], %f145;
	add.s64 	%rd85, %rd82, %rd81;
	ld.global.f32 	%f146, [%rd85];
	add.f32 	%f147, %f146, %f143;
	st.global.f32 	[%rd85], %f147;
	add.s64 	%rd86, %rd84, %rd78;
	ld.global.nc.u32 	%r143, [%rd86];
	cvt.rn.f32.s32 	%f148, %r143;
	ld.global.f32 	%f149, [%rd75+8];
	add.f32 	%f150, %f149, %f148;
	st.global.f32 	[%rd75+8], %f150;
	ld.global.f32 	%f151, [%rd85];
	add.f32 	%f152, %f151, %f148;
	st.global.f32 	[%rd85], %f152;
	add.s64 	%rd87, %rd86, %rd78;
	ld.global.nc.u32 	%r144, [%rd87];
	cvt.rn.f32.s32 	%f153, %r144;
	ld.global.f32 	%f154, [%rd75+12];
	add.f32 	%f155, %f154, %f153;
	st.global.f32 	[%rd75+12], %f155;
	add.s64 	%rd88, %rd85, %rd81;
	ld.global.f32 	%f156, [%rd88];
	add.f32 	%f157, %f156, %f153;
	st.global.f32 	[%rd88], %f157;
	add.s64 	%rd89, %rd87, %rd78;
	ld.global.nc.u32 	%r145, [%rd89];
	cvt.rn.f32.s32 	%f158, %r145;
	ld.global.f32 	%f159, [%rd75+12];
	add.f32 	%f160, %f159, %f158;
	st.global.f32 	[%rd75+12], %f160;
	ld.global.f32 	%f161, [%rd88];
	add.f32 	%f162, %f161, %f158;
	st.global.f32 	[%rd88], %f162;
	add.s32 	%r222, %r222, 4;
	and.b32  	%r224, %r95, -4;
	setp.ne.s32 	%p15, %r222, %r224;
	@%p15 bra 	$L__BB2_6;
$L__BB2_7:
	and.b32  	%r146, %r95, 3;
	setp.eq.s32 	%p16, %r146, 0;
	@%p16 bra 	$L__BB2_12;
	setp.eq.s32 	%p17, %r146, 1;
	@%p17 bra 	$L__BB2_10;
	add.s32 	%r147, %r224, %r7;
	mad.lo.s32 	%r148, %r5, %r147, %r1;
	mul.wide.s32 	%rd90, %r148, 4;
	add.s64 	%rd91, %rd2, %rd90;
	ld.global.nc.u32 	%r149, [%rd91];
	cvt.rn.f32.s32 	%f163, %r149;
	mul.wide.s32 	%rd92, %r147, 4;
	add.s64 	%rd93, %rd4, %rd92;
	ld.global.f32 	%f164, [%rd93];
	add.f32 	%f165, %f164, %f163;
	st.global.f32 	[%rd93], %f165;
	mad.lo.s32 	%r150, %r224, %r95, %r221;
	mul.wide.s32 	%rd94, %r150, 4;
	add.s64 	%rd95, %rd4, %rd94;
	ld.global.f32 	%f166, [%rd95];
	add.f32 	%f167, %f166, %f163;
	st.global.f32 	[%rd95], %f167;
	add.s64 	%rd97, %rd91, %rd108;
	ld.global.nc.u32 	%r151, [%rd97];
	cvt.rn.f32.s32 	%f168, %r151;
	ld.global.f32 	%f169, [%rd93];
	add.f32 	%f170, %f169, %f168;
	st.global.f32 	[%rd93], %f170;
	ld.global.f32 	%f171, [%rd95];
	add.f32 	%f172, %f171, %f168;
	st.global.f32 	[%rd95], %f172;
	add.s64 	%rd98, %rd97, %rd108;
	ld.global.nc.u32 	%r152, [%rd98];
	cvt.rn.f32.s32 	%f173, %r152;
	ld.global.f32 	%f174, [%rd93+4];
	add.f32 	%f175, %f174, %f173;
	st.global.f32 	[%rd93+4], %f175;
	add.s64 	%rd100, %rd95, %rd99;
	ld.global.f32 	%f176, [%rd100];
	add.f32 	%f177, %f176, %f173;
	st.global.f32 	[%rd100], %f177;
	add.s64 	%rd101, %rd98, %rd108;
	ld.global.nc.u32 	%r153, [%rd101];
	cvt.rn.f32.s32 	%f178, %r153;
	ld.global.f32 	%f179, [%rd93+4];
	add.f32 	%f180, %f179, %f178;
	st.global.f32 	[%rd93+4], %f180;
	ld.global.f32 	%f181, [%rd100];
	add.f32 	%f182, %f181, %f178;
	st.global.f32 	[%rd100], %f182;
	add.s32 	%r224, %r224, 2;
$L__BB2_10:
	and.b32  	%r154, %r95, 1;
	setp.eq.b32 	%p18, %r154, 1;
	not.pred 	%p19, %p18;
	@%p19 bra 	$L__BB2_12;
	add.s32 	%r155, %r224, %r7;
	mad.lo.s32 	%r156, %r5, %r155, %r1;
	mul.wide.s32 	%rd102, %r156, 4;
	add.s64 	%rd103, %rd2, %rd102;
	ld.global.nc.u32 	%r157, [%rd103];
	cvt.rn.f32.s32 	%f183, %r157;
	mul.wide.s32 	%rd104, %r155, 4;
	add.s64 	%rd105, %rd4, %rd104;
	ld.global.f32 	%f184, [%rd105];
	add.f32 	%f185, %f184, %f183;
	st.global.f32 	[%rd105], %f185;
	mad.lo.s32 	%r158, %r224, %r95, %r221;
	mul.wide.s32 	%rd106, %r158, 4;
	add.s64 	%rd107, %rd4, %rd106;
	ld.global.f32 	%f186, [%rd107];
	add.f32 	%f187, %f186, %f183;
	st.global.f32 	[%rd107], %f187;
	add.s64 	%rd109, %rd103, %rd108;
	ld.global.nc.u32 	%r159, [%rd109];
	cvt.rn.f32.s32 	%f188, %r159;
	ld.global.f32 	%f189, [%rd105];
	add.f32 	%f190, %f189, %f188;
	st.global.f32 	[%rd105], %f190;
	ld.global.f32 	%f191, [%rd107];
	add.f32 	%f192, %f191, %f188;
	st.global.f32 	[%rd107], %f192;
$L__BB2_12:
	mov.u32 	%r160, %ntid.x;
	add.s32 	%r221, %r221, %r160;
	setp.lt.s32 	%p20, %r221, %r95;
	@%p20 bra 	$L__BB2_4;
	bra.uni 	$L__BB2_27;
$L__BB2_13:
	mov.u32 	%r225, %tid.x;
	setp.ge.s32 	%p3, %r225, %r95;
	@%p3 bra 	$L__BB2_27;
	and.b32  	%r16, %r95, 7;
	add.s32 	%r99, %r95, -1;
	mul.wide.s32 	%rd62, %r96, 4;
	mul.wide.s32 	%rd64, %r95, 4;
$L__BB2_15:
	setp.lt.u32 	%p4, %r99, 7;
	mul.lo.s32 	%r18, %r225, %r95;
	mov.b32 	%r228, 0;
	@%p4 bra 	$L__BB2_18;
	mov.b32 	%r226, 0;
$L__BB2_17:
	.pragma "nounroll";
	add.s32 	%r101, %r226, %r18;
	mad.lo.s32 	%r102, %r101, %r96, %r1;
	mul.wide.s32 	%rd20, %r102, 4;
	add.s64 	%rd21, %rd2, %rd20;
	ld.global.nc.u32 	%r103, [%rd21];
	cvt.rn.f32.s32 	%f48, %r103;
	mul.wide.s32 	%rd22, %r101, 4;
	add.s64 	%rd23, %rd4, %rd22;
	ld.global.f32 	%f49, [%rd23];
	add.f32 	%f50, %f49, %f48;
	st.global.f32 	[%rd23], %f50;
	mad.lo.s32 	%r104, %r226, %r95, %r225;
	mul.wide.s32 	%rd24, %r104, 4;
	add.s64 	%rd25, %rd4, %rd24;
	ld.global.f32 	%f51, [%rd25];
	add.f32 	%f52, %f51, %f48;
	st.global.f32 	[%rd25], %f52;
	mul.wide.s32 	%rd26, %r96, 4;
	add.s64 	%rd27, %rd21, %rd26;
	ld.global.nc.u32 	%r105, [%rd27];
	cvt.rn.f32.s32 	%f53, %r105;
	ld.global.f32 	%f54, [%rd23+4];
	add.f32 	%f55, %f54, %f53;
	st.global.f32 	[%rd23+4], %f55;
	mul.wide.s32 	%rd28, %r95, 4;
	add.s64 	%rd29, %rd25, %rd28;
	ld.global.f32 	%f56, [%rd29];
	add.f32 	%f57, %f56, %f53;
	st.global.f32 	[%rd29], %f57;
	add.s64 	%rd30, %rd27, %rd26;
	ld.global.nc.u32 	%r106, [%rd30];
	cvt.rn.f32.s32 	%f58, %r106;
	ld.global.f32 	%f59, [%rd23+8];
	add.f32 	%f60, %f59, %f58;
	st.global.f32 	[%rd23+8], %f60;
	add.s64 	%rd31, %rd29, %rd28;
	ld.global.f32 	%f61, [%rd31];
	add.f32 	%f62, %f61, %f58;
	st.global.f32 	[%rd31], %f62;
	add.s64 	%rd32, %rd30, %rd26;
	ld.global.nc.u32 	%r107, [%rd32];
	cvt.rn.f32.s32 	%f63, %r107;
	ld.global.f32 	%f64, [%rd23+12];
	add.f32 	%f65, %f64, %f63;
	st.global.f32 	[%rd23+12], %f65;
	add.s64 	%rd33, %rd31, %rd28;
	ld.global.f32 	%f66, [%rd33];
	add.f32 	%f67, %f66, %f63;
	st.global.f32 	[%rd33], %f67;
	add.s64 	%rd34, %rd32, %rd26;
	ld.global.nc.u32 	%r108, [%rd34];
	cvt.rn.f32.s32 	%f68, %r108;
	ld.global.f32 	%f69, [%rd23+16];
	add.f32 	%f70, %f69, %f68;
	st.global.f32 	[%rd23+16], %f70;
	add.s64 	%rd35, %rd33, %rd28;
	ld.global.f32 	%f71, [%rd35];
	add.f32 	%f72, %f71, %f68;
	st.global.f32 	[%rd35], %f72;
	add.s64 	%rd36, %rd34, %rd26;
	ld.global.nc.u32 	%r109, [%rd36];
	cvt.rn.f32.s32 	%f73, %r109;
	ld.global.f32 	%f74, [%rd23+20];
	add.f32 	%f75, %f74, %f73;
	st.global.f32 	[%rd23+20], %f75;
	add.s64 	%rd37, %rd35, %rd28;
	ld.global.f32 	%f76, [%rd37];
	add.f32 	%f77, %f76, %f73;
	st.global.f32 	[%rd37], %f77;
	add.s64 	%rd38, %rd36, %rd26;
	ld.global.nc.u32 	%r110, [%rd38];
	cvt.rn.f32.s32 	%f78, %r110;
	ld.global.f32 	%f79, [%rd23+24];
	add.f32 	%f80, %f79, %f78;
	st.global.f32 	[%rd23+24], %f80;
	add.s64 	%rd39, %rd37, %rd28;
	ld.global.f32 	%f81, [%rd39];
	add.f32 	%f82, %f81, %f78;
	st.global.f32 	[%rd39], %f82;
	add.s64 	%rd40, %rd38, %rd26;
	ld.global.nc.u32 	%r111, [%rd40];
	cvt.rn.f32.s32 	%f83, %r111;
	ld.global.f32 	%f84, [%rd23+28];
	add.f32 	%f85, %f84, %f83;
	st.global.f32 	[%rd23+28], %f85;
	add.s64 	%rd41, %rd39, %rd28;
	ld.global.f32 	%f86, [%rd41];
	add.f32 	%f87, %f86, %f83;
	st.global.f32 	[%rd41], %f87;
	add.s32 	%r226, %r226, 8;
	and.b32  	%r228, %r95, -8;
	setp.ne.s32 	%p5, %r226, %r228;
	@%p5 bra 	$L__BB2_17;
$L__BB2_18:
	setp.eq.s32 	%p6, %r16, 0;
	@%p6 bra 	$L__BB2_26;
	add.s32 	%r112, %r16, -1;
	setp.lt.u32 	%p7, %r112, 3;
	@%p7 bra 	$L__BB2_21;
	add.s32 	%r113, %r228, %r18;
	mad.lo.s32 	%r114, %r113, %r96, %r1;
	mul.wide.s32 	%rd42, %r114, 4;
	add.s64 	%rd43, %rd2, %rd42;
	ld.global.nc.u32 	%r115, [%rd43];
	cvt.rn.f32.s32 	%f88, %r115;
	mul.wide.s32 	%rd44, %r113, 4;
	add.s64 	%rd45, %rd4, %rd44;
	ld.global.f32 	%f89, [%rd45];
	add.f32 	%f90, %f89, %f88;
	st.global.f32 	[%rd45], %f90;
	mad.lo.s32 	%r116, %r228, %r95, %r225;
	mul.wide.s32 	%rd46, %r116, 4;
	add.s64 	%rd47, %rd4, %rd46;
	ld.global.f32 	%f91, [%rd47];
	add.f32 	%f92, %f91, %f88;
	st.global.f32 	[%rd47], %f92;
	mul.wide.s32 	%rd48, %r96, 4;
	add.s64 	%rd49, %rd43, %rd48;
	ld.global.nc.u32 	%r117, [%rd49];
	cvt.rn.f32.s32 	%f93, %r117;
	ld.global.f32 	%f94, [%rd45+4];
	add.f32 	%f95, %f94, %f93;
	st.global.f32 	[%rd45+4], %f95;
	mul.wide.s32 	%rd50, %r95, 4;
	add.s64 	%rd51, %rd47, %rd50;
	ld.global.f32 	%f96, [%rd51];
	add.f32 	%f97, %f96, %f93;
	st.global.f32 	[%rd51], %f97;
	add.s64 	%rd52, %rd49, %rd48;
	ld.global.nc.u32 	%r118, [%rd52];
	cvt.rn.f32.s32 	%f98, %r118;
	ld.global.f32 	%f99, [%rd45+8];
	add.f32 	%f100, %f99, %f98;
	st.global.f32 	[%rd45+8], %f100;
	add.s64 	%rd53, %rd51, %rd50;
	ld.global.f32 	%f101, [%rd53];
	add.f32 	%f102, %f101, %f98;
	st.global.f32 	[%rd53], %f102;
	add.s64 	%rd54, %rd52, %rd48;
	ld.global.nc.u32 	%r119, [%rd54];
	cvt.rn.f32.s32 	%f103, %r119;
	ld.global.f32 	%f104, [%rd45+12];
	add.f32 	%f105, %f104, %f103;
	st.global.f32 	[%rd45+12], %f105;
	add.s64 	%rd55, %rd53, %rd50;
	ld.global.f32 	%f106, [%rd55];
	add.f32 	%f107, %f106, %f103;
	st.global.f32 	[%rd55], %f107;
	add.s32 	%r228, %r228, 4;
$L__BB2_21:
	and.b32  	%r120, %r95, 3;
	setp.eq.s32 	%p8, %r120, 0;
	@%p8 bra 	$L__BB2_26;
	setp.eq.s32 	%p9, %r120, 1;
	@%p9 bra 	$L__BB2_24;
	add.s32 	%r121, %r228, %r18;
	mad.lo.s32 	%r122, %r121, %r96, %r1;
	mul.wide.s32 	%rd56, %r122, 4;
	add.s64 	%rd57, %rd2, %rd56;
	ld.global.nc.u32 	%r123, [%rd57];
	cvt.rn.f32.s32 	%f108, %r123;
	mul.wide.s32 	%rd58, %r121, 4;
	add.s64 	%rd59, %rd4, %rd58;
	ld.global.f32 	%f109, [%rd59];
	add.f32 	%f110, %f109, %f108;
	st.global.f32 	[%rd59], %f110;
	mad.lo.s32 	%r124, %r228, %r95, %r225;
	mul.wide.s32 	%rd60, %r124, 4;
	add.s64 	%rd61, %rd4, %rd60;
	ld.global.f32 	%f111, [%rd61];
	add.f32 	%f112, %f111, %f108;
	st.global.f32 	[%rd61], %f112;
	add.s64 	%rd63, %rd57, %rd62;
	ld.global.nc.u32 	%r125, [%rd63];
	cvt.rn.f32.s32 	%f113, %r125;
	ld.global.f32 	%f114, [%rd59+4];
	add.f32 	%f115, %f114, %f113;
	st.global.f32 	[%rd59+4], %f115;
	add.s64 	%rd65, %rd61, %rd64;
	ld.global.f32 	%f116, [%rd65];
	add.f32 	%f117, %f116, %f113;
	st.global.f32 	[%rd65], %f117;
	add.s32 	%r228, %r228, 2;
$L__BB2_24:
	and.b32  	%r126, %r95, 1;
	setp.eq.b32 	%p10, %r126, 1;
	not.pred 	%p11, %p10;
	@%p11 bra 	$L__BB2_26;
	add.s32 	%r127, %r228, %r18;
	mad.lo.s32 	%r128, %r127, %r96, %r1;
	mul.wide.s32 	%rd66, %r128, 4;
	add.s64 	%rd67, %rd2, %rd66;
	ld.global.nc.u32 	%r129, [%rd67];
	cvt.rn.f32.s32 	%f118, %r129;
	mul.wide.s32 	%rd68, %r127, 4;
	add.s64 	%rd69, %rd4, %rd68;
	ld.global.f32 	%f119, [%rd69];
	add.f32 	%f120, %f119, %f118;
	st.global.f32 	[%rd69], %f120;
	mad.lo.s32 	%r130, %r228, %r95, %r225;
	mul.wide.s32 	%rd70, %r130, 4;
	add.s64 	%rd71, %rd4, %rd70;
	ld.global.f32 	%f121, [%rd71];
	add.f32 	%f122, %f121, %f118;
	st.global.f32 	[%rd71], %f122;
$L__BB2_26:
	mov.u32 	%r131, %ntid.x;
	add.s32 	%r225, %r225, %r131;
	setp.lt.s32 	%p12, %r225, %r95;
	@%p12 bra 	$L__BB2_15;
$L__BB2_27:
	bar.sync 	0;
	mov.u32 	%r232, %tid.x;
	setp.ge.u32 	%p21, %r232, %r3;
	mov.f32 	%f365, 0f00000000;
	@%p21 bra 	$L__BB2_30;
	mov.f32 	%f365, 0f00000000;
	mov.u32 	%r29, %ntid.x;
	mov.u32 	%r230, %r232;
$L__BB2_29:
	mul.wide.s32 	%rd110, %r230, 4;
	add.s64 	%rd111, %rd4, %rd110;
	ld.global.f32 	%f195, [%rd111];
	add.f32 	%f365, %f365, %f195;
	add.s32 	%r230, %r230, %r29;
	setp.lt.s32 	%p22, %r230, %r3;
	@%p22 bra 	$L__BB2_29;
$L__BB2_30:
	bar.sync 	0;
	mov.b32 	%r161, %f365;
	shfl.sync.down.b32	%r162|%p23, %r161, 16, 31, -1;
	mov.b32 	%f196, %r162;
	add.f32 	%f197, %f365, %f196;
	mov.b32 	%r163, %f197;
	shfl.sync.down.b32	%r164|%p24, %r163, 8, 31, -1;
	mov.b32 	%f198, %r164;
	add.f32 	%f199, %f197, %f198;
	mov.b32 	%r165, %f199;
	shfl.sync.down.b32	%r166|%p25, %r165, 4, 31, -1;
	mov.b32 	%f200, %r166;
	add.f32 	%f201, %f199, %f200;
	mov.b32 	%r167, %f201;
	shfl.sync.down.b32	%r168|%p26, %r167, 2, 31, -1;
	mov.b32 	%f202, %r168;
	add.f32 	%f203, %f201, %f202;
	mov.b32 	%r169, %f203;
	shfl.sync.down.b32	%r170|%p27, %r169, 1, 31, -1;
	mov.b32 	%f204, %r170;
	add.f32 	%f4, %f203, %f204;
	bar.sync 	0;
	setp.ne.s32 	%p28, %r232, 0;
	@%p28 bra 	$L__BB2_32;
	st.shared.f32 	[_ZZ29occur_reduction_kernel_globalPKiPfS1_iiiE5total], %f4;
$L__BB2_32:
	bar.sync 	0;
	ld.shared.f32 	%f5, [_ZZ29occur_reduction_kernel_globalPKiPfS1_iiiE5total];
	setp.gt.f32 	%p29, %f5, 0f00000000;
	@%p29 bra 	$L__BB2_47;
	setp.ge.s32 	%p30, %r232, %r95;
	@%p30 bra 	$L__BB2_105;
	mov.u32 	%r32, %ntid.x;
	add.s32 	%r33, %r95, -1;
	and.b32  	%r34, %r95, 7;
	add.s32 	%r35, %r34, -1;
	and.b32  	%r36, %r95, 3;
	and.b32  	%r37, %r95, -8;
	and.b32  	%r38, %r95, 1;
	mul.wide.s32 	%rd130, %r96, 4;
$L__BB2_35:
	setp.lt.u32 	%p31, %r33, 7;
	mul.lo.s32 	%r43, %r232, %r95;
	mov.b32 	%r235, 0;
	@%p31 bra 	$L__BB2_38;
	mov.b32 	%r233, 0;
$L__BB2_37:
	.pragma "nounroll";
	add.s32 	%r173, %r233, %r43;
	mad.lo.s32 	%r174, %r173, %r96, %r1;
	mul.wide.s32 	%rd112, %r174, 4;
	add.s64 	%rd113, %rd1, %rd112;
	mov.b32 	%r175, 0;
	st.global.u32 	[%rd113], %r175;
	add.s64 	%rd115, %rd113, %rd130;
	st.global.u32 	[%rd115], %r175;
	add.s64 	%rd116, %rd115, %rd130;
	st.global.u32 	[%rd116], %r175;
	add.s64 	%rd117, %rd116, %rd130;
	st.global.u32 	[%rd117], %r175;
	add.s64 	%rd118, %rd117, %rd130;
	st.global.u32 	[%rd118], %r175;
	add.s64 	%rd119, %rd118, %rd130;
	st.global.u32 	[%rd119], %r175;
	add.s64 	%rd120, %rd119, %rd130;
	st.global.u32 	[%rd120], %r175;
	add.s64 	%rd121, %rd120, %rd130;
	st.global.u32 	[%rd121], %r175;
	add.s32 	%r233, %r233, 8;
	setp.ne.s32 	%p32, %r233, %r37;
	mov.u32 	%r235, %r37;
	@%p32 bra 	$L__BB2_37;
$L__BB2_38:
	setp.eq.s32 	%p33, %r34, 0;
	@%p33 bra 	$L__BB2_46;
	setp.lt.u32 	%p34, %r35, 3;
	@%p34 bra 	$L__BB2_41;
	add.s32 	%r176, %r235, %r43;
	mad.lo.s32 	%r177, %r176, %r96, %r1;
	mul.wide.s32 	%rd122, %r177, 4;
	add.s64 	%rd123, %rd1, %rd122;
	mov.b32 	%r178, 0;
	st.global.u32 	[%rd123], %r178;
	add.s64 	%rd125, %rd123, %rd130;
	st.global.u32 	[%rd125], %r178;
	add.s64 	%rd126, %rd125, %rd130;
	st.global.u32 	[%rd126], %r178;
	add.s64 	%rd127, %rd126, %rd130;
	st.global.u32 	[%rd127], %r178;
	add.s32 	%r235, %r235, 4;
$L__BB2_41:
	setp.eq.s32 	%p35, %r36, 0;
	@%p35 bra 	$L__BB2_46;
	setp.eq.s32 	%p36, %r36, 1;
	@%p36 bra 	$L__BB2_44;
	add.s32 	%r179, %r235, %r43;
	mad.lo.s32 	%r180, %r179, %r96, %r1;
	mul.wide.s32 	%rd128, %r180, 4;
	add.s64 	%rd129, %rd1, %rd128;
	mov.b32 	%r181, 0;
	st.global.u32 	[%rd129], %r181;
	add.s64 	%rd131, %rd129, %rd130;
	st.global.u32 	[%rd131], %r181;
	add.s32 	%r235, %r235, 2;
$L__BB2_44:
	setp.eq.s32 	%p37, %r38, 0;
	@%p37 bra 	$L__BB2_46;
	add.s32 	%r182, %r235, %r43;
	mad.lo.s32 	%r183, %r182, %r96, %r1;
	mul.wide.s32 	%rd132, %r183, 4;
	add.s64 	%rd133, %rd1, %rd132;
	mov.b32 	%r184, 0;
	st.global.u32 	[%rd133], %r184;
$L__BB2_46:
	add.s32 	%r232, %r232, %r32;
	setp.lt.s32 	%p38, %r232, %r95;
	@%p38 bra 	$L__BB2_35;
	bra.uni 	$L__BB2_105;
$L__BB2_47:
	setp.ge.u32 	%p39, %r232, %r3;
	@%p39 bra 	$L__BB2_50;
	mov.u32 	%r39, %ntid.x;
	mov.u32 	%r231, %r232;
$L__BB2_49:
	mul.wide.s32 	%rd134, %r231, 4;
	add.s64 	%rd135, %rd4, %rd134;
	ld.global.f32 	%f205, [%rd135];
	div.rn.f32 	%f206, %f205, %f5;
	st.global.f32 	[%rd135], %f206;
	add.s32 	%r231, %r231, %r39;
	setp.lt.s32 	%p40, %r231, %r3;
	@%p40 bra 	$L__BB2_49;
$L__BB2_50:
	bar.sync 	0;
	setp.ge.s32 	%p41, %r232, %r95;
	@%p41 bra 	$L__BB2_66;
	mov.u32 	%r52, %ntid.x;
	add.s32 	%r53, %r95, -1;
	and.b32  	%r54, %r95, 15;
	add.s32 	%r55, %r54, -1;
	and.b32  	%r56, %r95, 7;
	add.s32 	%r57, %r56, -1;
	and.b32  	%r58, %r95, -16;
	and.b32  	%r59, %r95, 3;
	mul.wide.s32 	%rd6, %r95, 4;
	mov.u32 	%r237, %r232;
$L__BB2_52:
	setp.lt.u32 	%p42, %r53, 15;
	mov.f32 	%f373, 0f00000000;
	mov.b32 	%r240, 0;
	@%p42 bra 	$L__BB2_55;
	mov.f32 	%f373, 0f00000000;
	mov.b32 	%r238, 0;
$L__BB2_54:
	.pragma "nounroll";
	mad.lo.s32 	%r187, %r238, %r95, %r237;
	mul.wide.s32 	%rd136, %r187, 4;
	add.s64 	%rd137, %rd4, %rd136;
	ld.global.f32 	%f210, [%rd137];
	add.f32 	%f211, %f373, %f210;
	add.s64 	%rd139, %rd137, %rd6;
	ld.global.f32 	%f212, [%rd139];
	add.f32 	%f213, %f211, %f212;
	add.s64 	%rd140, %rd139, %rd6;
	ld.global.f32 	%f214, [%rd140];
	add.f32 	%f215, %f213, %f214;
	add.s64 	%rd141, %rd140, %rd6;
	ld.global.f32 	%f216, [%rd141];
	add.f32 	%f217, %f215, %f216;
	add.s64 	%rd142, %rd141, %rd6;
	ld.global.f32 	%f218, [%rd142];
	add.f32 	%f219, %f217, %f218;
	add.s64 	%rd143, %rd142, %rd6;
	ld.global.f32 	%f220, [%rd143];
	add.f32 	%f221, %f219, %f220;
	add.s64 	%rd144, %rd143, %rd6;
	ld.global.f32 	%f222, [%rd144];
	add.f32 	%f223, %f221, %f222;
	add.s64 	%rd145, %rd144, %rd6;
	ld.global.f32 	%f224, [%rd145];
	add.f32 	%f225, %f223, %f224;
	add.s64 	%rd146, %rd145, %rd6;
	ld.global.f32 	%f226, [%rd146];
	add.f32 	%f227, %f225, %f226;
	add.s64 	%rd147, %rd146, %rd6;
	ld.global.f32 	%f228, [%rd147];
	add.f32 	%f229, %f227, %f228;
	add.s64 	%rd148, %rd147, %rd6;
	ld.global.f32 	%f230, [%rd148];
	add.f32 	%f231, %f229, %f230;
	add.s64 	%rd149, %rd148, %rd6;
	ld.global.f32 	%f232, [%rd149];
	add.f32 	%f233, %f231, %f232;
	add.s64 	%rd150, %rd149, %rd6;
	ld.global.f32 	%f234, [%rd150];
	add.f32 	%f235, %f233, %f234;
	add.s64 	%rd151, %rd150, %rd6;
	ld.global.f32 	%f236, [%rd151];
	add.f32 	%f237, %f235, %f236;
	add.s64 	%rd152, %rd151, %rd6;
	ld.global.f32 	%f238, [%rd152];
	add.f32 	%f239, %f237, %f238;
	add.s64 	%rd153, %rd152, %rd6;
	ld.global.f32 	%f240, [%rd153];
	add.f32 	%f373, %f239, %f240;
	add.s32 	%r238, %r238, 16;
	setp.ne.s32 	%p43, %r238, %r58;
	mov.u32 	%r240, %r58;
	@%p43 bra 	$L__BB2_54;
$L__BB2_55:
	setp.eq.s32 	%p44, %r54, 0;
	@%p44 bra 	$L__BB2_65;
	setp.lt.u32 	%p45, %r55, 7;
	@%p45 bra 	$L__BB2_58;
	mad.lo.s32 	%r188, %r240, %r95, %r237;
	mul.wide.s32 	%rd154, %r188, 4;
	add.s64 	%rd155, %rd4, %rd154;
	ld.global.f32 	%f242, [%rd155];
	add.f32 	%f243, %f373, %f242;
	add.s64 	%rd157, %rd155, %rd6;
	ld.global.f32 	%f244, [%rd157];
	add.f32 	%f245, %f243, %f244;
	add.s64 	%rd158, %rd157, %rd6;
	ld.global.f32 	%f246, [%rd158];
	add.f32 	%f247, %f245, %f246;
	add.s64 	%rd159, %rd158, %rd6;
	ld.global.f32 	%f248, [%rd159];
	add.f32 	%f249, %f247, %f248;
	add.s64 	%rd160, %rd159, %rd6;
	ld.global.f32 	%f250, [%rd160];
	add.f32 	%f251, %f249, %f250;
	add.s64 	%rd161, %rd160, %rd6;
	ld.global.f32 	%f252, [%rd161];
	add.f32 	%f253, %f251, %f252;
	add.s64 	%rd162, %rd161, %rd6;
	ld.global.f32 	%f254, [%rd162];
	add.f32 	%f255, %f253, %f254;
	add.s64 	%rd163, %rd162, %rd6;
	ld.global.f32 	%f256, [%rd163];
	add.f32 	%f373, %f255, %f256;
	add.s32 	%r240, %r240, 8;
$L__BB2_58:
	setp.eq.s32 	%p46, %r56, 0;
	@%p46 bra 	$L__BB2_65;
	setp.lt.u32 	%p47, %r57, 3;
	@%p47 bra 	$L__BB2_61;
	mad.lo.s32 	%r189, %r240, %r95, %r237;
	mul.wide.s32 	%rd164, %r189, 4;
	add.s64 	%rd165, %rd4, %rd164;
	ld.global.f32 	%f258, [%rd165];
	add.f32 	%f259, %f373, %f258;
	add.s64 	%rd167, %rd165, %rd6;
	ld.global.f32 	%f260, [%rd167];
	add.f32 	%f261, %f259, %f260;
	add.s64 	%rd168, %rd167, %rd6;
	ld.global.f32 	%f262, [%rd168];
	add.f32 	%f263, %f261, %f262;
	add.s64 	%rd169, %rd168, %rd6;
	ld.global.f32 	%f264, [%rd169];
	add.f32 	%f373, %f263, %f264;
	add.s32 	%r240, %r240, 4;
$L__BB2_61:
	setp.eq.s32 	%p48, %r59, 0;
	@%p48 bra 	$L__BB2_65;
	setp.eq.s32 	%p49, %r59, 1;
	mad.lo.s32 	%r190, %r240, %r95, %r237;
	mul.wide.s32 	%rd170, %r190, 4;
	add.s64 	%rd5, %rd4, %rd170;
	ld.global.f32 	%f265, [%rd5];
	add.f32 	%f373, %f373, %f265;
	@%p49 bra 	$L__BB2_65;
	setp.eq.s32 	%p50, %r59, 2;
	add.s64 	%rd7, %rd5, %rd6;
	ld.global.f32 	%f266, [%rd7];
	add.f32 	%f373, %f373, %f266;
	@%p50 bra 	$L__BB2_65;
	add.s64 	%rd171, %rd7, %rd6;
	ld.global.f32 	%f267, [%rd171];
	add.f32 	%f373, %f373, %f267;
$L__BB2_65:
	shl.b32 	%r191, %r237, 2;
	mov.u32 	%r192, shared;
	add.s32 	%r193, %r192, %r191;
	st.shared.f32 	[%r193], %f373;
	add.s32 	%r237, %r237, %r52;
	setp.lt.s32 	%p51, %r237, %r95;
	@%p51 bra 	$L__BB2_52;
$L__BB2_66:
	setp.ge.s32 	%p52, %r232, %r95;
	bar.sync 	0;
	@%p52 bra 	$L__BB2_104;
	add.s32 	%r69, %r95, -1;
	and.b32  	%r70, %r95, 15;
	and.b32  	%r71, %r95, 7;
	and.b32  	%r72, %r95, 3;
	and.b32  	%r73, %r95, -4;
	mul.wide.s32 	%rd172, %r2, 4;
	add.s64 	%rd173, %rd172, %rd3;
	add.s64 	%rd8, %rd173, 32;
	mul.wide.s32 	%rd197, %r96, 4;
$L__BB2_68:
	setp.lt.u32 	%p53, %r69, 15;
	mul.lo.s32 	%r75, %r232, %r95;
	mov.f32 	%f380, 0f00000000;
	mov.b32 	%r243, 0;
	@%p53 bra 	$L__BB2_71;
	and.b32  	%r243, %r95, -16;
	neg.s32 	%r247, %r243;
	mov.f32 	%f380, 0f00000000;
	mov.u32 	%r246, %r75;
$L__BB2_70:
	.pragma "nounroll";
	mul.wide.s32 	%rd174, %r246, 4;
	add.s64 	%rd175, %rd8, %rd174;
	ld.global.f32 	%f271, [%rd175+-32];
	add.f32 	%f272, %f380, %f271;
	ld.global.f32 	%f273, [%rd175+-28];
	add.f32 	%f274, %f272, %f273;
	ld.global.f32 	%f275, [%rd175+-24];
	add.f32 	%f276, %f274, %f275;
	ld.global.f32 	%f277, [%rd175+-20];
	add.f32 	%f278, %f276, %f277;
	ld.global.f32 	%f279, [%rd175+-16];
	add.f32 	%f280, %f278, %f279;
	ld.global.f32 	%f281, [%rd175+-12];
	add.f32 	%f282, %f280, %f281;
	ld.global.f32 	%f283, [%rd175+-8];
	add.f32 	%f284, %f282, %f283;
	ld.global.f32 	%f285, [%rd175+-4];
	add.f32 	%f286, %f284, %f285;
	ld.global.f32 	%f287, [%rd175];
	add.f32 	%f288, %f286, %f287;
	ld.global.f32 	%f289, [%rd175+4];
	add.f32 	%f290, %f288, %f289;
	ld.global.f32 	%f291, [%rd175+8];
	add.f32 	%f292, %f290, %f291;
	ld.global.f32 	%f293, [%rd175+12];
	add.f32 	%f294, %f292, %f293;
	ld.global.f32 	%f295, [%rd175+16];
	add.f32 	%f296, %f294, %f295;
	ld.global.f32 	%f297, [%rd175+20];
	add.f32 	%f298, %f296, %f297;
	ld.global.f32 	%f299, [%rd175+24];
	add.f32 	%f300, %f298, %f299;
	ld.global.f32 	%f301, [%rd175+28];
	add.f32 	%f380, %f300, %f301;
	add.s32 	%r247, %r247, 16;
	add.s32 	%r246, %r246, 16;
	setp.eq.s32 	%p54, %r247, 0;
	@%p54 bra 	$L__BB2_71;
	bra.uni 	$L__BB2_70;
$L__BB2_71:
	setp.eq.s32 	%p55, %r70, 0;
	@%p55 bra 	$L__BB2_81;
	add.s32 	%r196, %r70, -1;
	setp.lt.u32 	%p56, %r196, 7;
	@%p56 bra 	$L__BB2_74;
	add.s32 	%r197, %r243, %r75;
	mul.wide.s32 	%rd176, %r197, 4;
	add.s64 	%rd177, %rd4, %rd176;
	ld.global.f32 	%f303, [%rd177];
	add.f32 	%f304, %f380, %f303;
	ld.global.f32 	%f305, [%rd177+4];
	add.f32 	%f306, %f304, %f305;
	ld.global.f32 	%f307, [%rd177+8];
	add.f32 	%f308, %f306, %f307;
	ld.global.f32 	%f309, [%rd177+12];
	add.f32 	%f310, %f308, %f309;
	ld.global.f32 	%f311, [%rd177+16];
	add.f32 	%f312, %f310, %f311;
	ld.global.f32 	%f313, [%rd177+20];
	add.f32 	%f314, %f312, %f313;
	ld.global.f32 	%f315, [%rd177+24];
	add.f32 	%f316, %f314, %f315;
	ld.global.f32 	%f317, [%rd177+28];
	add.f32 	%f380, %f316, %f317;
	add.s32 	%r243, %r243, 8;
$L__BB2_74:
	setp.eq.s32 	%p57, %r71, 0;
	@%p57 bra 	$L__BB2_81;
	add.s32 	%r198, %r71, -1;
	setp.lt.u32 	%p58, %r198, 3;
	@%p58 bra 	$L__BB2_77;
	add.s32 	%r199, %r243, %r75;
	mul.wide.s32 	%rd178, %r199, 4;
	add.s64 	%rd179, %rd4, %rd178;
	ld.global.f32 	%f319, [%rd179];
	add.f32 	%f320, %f380, %f319;
	ld.global.f32 	%f321, [%rd179+4];
	add.f32 	%f322, %f320, %f321;
	ld.global.f32 	%f323, [%rd179+8];
	add.f32 	%f324, %f322, %f323;
	ld.global.f32 	%f325, [%rd179+12];
	add.f32 	%f380, %f324, %f325;
	add.s32 	%r243, %r243, 4;
$L__BB2_77:
	setp.eq.s32 	%p59, %r72, 0;
	@%p59 bra 	$L__BB2_81;
	setp.eq.s32 	%p60, %r72, 1;
	add.s32 	%r200, %r243, %r75;
	mul.wide.s32 	%rd180, %r200, 4;
	add.s64 	%rd9, %rd4, %rd180;
	ld.global.f32 	%f326, [%rd9];
	add.f32 	%f380, %f380, %f326;
	@%p60 bra 	$L__BB2_81;
	setp.eq.s32 	%p61, %r72, 2;
	ld.global.f32 	%f327, [%rd9+4];
	add.f32 	%f380, %f380, %f327;
	@%p61 bra 	$L__BB2_81;
	ld.global.f32 	%f328, [%rd9+8];
	add.f32 	%f380, %f380, %f328;
$L__BB2_81:
	setp.lt.u32 	%p62, %r69, 3;
	mov.b32 	%r250, 0;
	@%p62 bra 	$L__BB2_92;
	mov.b32 	%r248, 0;
	cvt.s64.s32 	%rd184, %r75;
$L__BB2_83:
	.pragma "nounroll";
	setp.eq.f32 	%p63, %f380, 0f00000000;
	mov.f32 	%f382, 0f00000000;
	@%p63 bra 	$L__BB2_85;
	add.s32 	%r203, %r248, %r75;
	mul.wide.s32 	%rd181, %r203, 4;
	add.s64 	%rd182, %rd4, %rd181;
	ld.global.f32 	%f330, [%rd182];
	div.rn.f32 	%f382, %f330, %f380;
$L__BB2_85:
	shl.b32 	%r204, %r248, 2;
	mov.u32 	%r205, shared;
	add.s32 	%r88, %r205, %r204;
	ld.shared.f32 	%f332, [%r88];
	setp.neu.f32 	%p65, %f332, 0f00000000;
	div.rn.f32 	%f333, %f382, %f332;
	selp.f32 	%f334, %f333, 0f00000000, %p65;
	add.s32 	%r206, %r248, %r75;
	mad.lo.s32 	%r207, %r206, %r96, %r1;
	mul.wide.s32 	%rd183, %r207, 4;
	add.s64 	%rd10, %rd1, %rd183;
	st.global.f32 	[%rd10], %f334;
	cvt.s64.s32 	%rd185, %r248;
	add.s64 	%rd186, %rd185, %rd184;
	shl.b64 	%rd187, %rd186, 2;
	add.s64 	%rd11, %rd4, %rd187;
	mov.f32 	%f383, 0f00000000;
	@%p63 bra 	$L__BB2_87;
	ld.global.f32 	%f335, [%rd11+4];
	div.rn.f32 	%f383, %f335, %f380;
$L__BB2_87:
	ld.shared.f32 	%f337, [%r88+4];
	setp.neu.f32 	%p67, %f337, 0f00000000;
	div.rn.f32 	%f338, %f383, %f337;
	selp.f32 	%f339, %f338, 0f00000000, %p67;
	add.s64 	%rd13, %rd10, %rd197;
	st.global.f32 	[%rd13], %f339;
	mov.f32 	%f384, 0f00000000;
	@%p63 bra 	$L__BB2_89;
	ld.global.f32 	%f340, [%rd11+8];
	div.rn.f32 	%f384, %f340, %f380;
$L__BB2_89:
	ld.shared.f32 	%f342, [%r88+8];
	setp.neu.f32 	%p69, %f342, 0f00000000;
	div.rn.f32 	%f343, %f384, %f342;
	selp.f32 	%f344, %f343, 0f00000000, %p69;
	add.s64 	%rd14, %rd13, %rd197;
	st.global.f32 	[%rd14], %f344;
	mov.f32 	%f385, 0f00000000;
	@%p63 bra 	$L__BB2_91;
	ld.global.f32 	%f345, [%rd11+12];
	div.rn.f32 	%f385, %f345, %f380;
$L__BB2_91:
	ld.shared.f32 	%f346, [%r88+12];
	setp.neu.f32 	%p70, %f346, 0f00000000;
	div.rn.f32 	%f347, %f385, %f346;
	selp.f32 	%f348, %f347, 0f00000000, %p70;
	add.s64 	%rd188, %rd14, %rd197;
	st.global.f32 	[%rd188], %f348;
	add.s32 	%r248, %r248, 4;
	setp.ne.s32 	%p71, %r248, %r73;
	mov.u32 	%r250, %r73;
	@%p71 bra 	$L__BB2_83;
$L__BB2_92:
	setp.eq.s32 	%p72, %r72, 0;
	@%p72 bra 	$L__BB2_103;
	setp.eq.s32 	%p73, %r72, 1;
	@%p73 bra 	$L__BB2_99;
	setp.eq.f32 	%p74, %f380, 0f00000000;
	mov.f32 	%f386, 0f00000000;
	@%p74 bra 	$L__BB2_96;
	add.s32 	%r208, %r250, %r75;
	mul.wide.s32 	%rd189, %r208, 4;
	add.s64 	%rd190, %rd4, %rd189;
	ld.global.f32 	%f350, [%rd190];
	div.rn.f32 	%f386, %f350, %f380;
$L__BB2_96:
	setp.eq.f32 	%p75, %f380, 0f00000000;
	shl.b32 	%r209, %r250, 2;
	mov.u32 	%r210, shared;
	add.s32 	%r91, %r210, %r209;
	ld.shared.f32 	%f352, [%r91];
	setp.neu.f32 	%p76, %f352, 0f00000000;
	div.rn.f32 	%f353, %f386, %f352;
	selp.f32 	%f354, %f353, 0f00000000, %p76;
	add.s32 	%r211, %r250, %r75;
	mad.lo.s32 	%r212, %r211, %r96, %r1;
	mul.wide.s32 	%rd191, %r212, 4;
	add.s64 	%rd15, %rd1, %rd191;
	st.global.f32 	[%rd15], %f354;
	mov.f32 	%f387, 0f00000000;
	@%p75 bra 	$L__BB2_98;
	cvt.s64.s32 	%rd192, %r75;
	cvt.s64.s32 	%rd193, %r250;
	add.s64 	%rd194, %rd193, %rd192;
	shl.b64 	%rd195, %rd194, 2;
	add.s64 	%rd196, %rd4, %rd195;
	ld.global.f32 	%f355, [%rd196+4];
	div.rn.f32 	%f387, %f355, %f380;
$L__BB2_98:
	ld.shared.f32 	%f356, [%r91+4];
	setp.neu.f32 	%p77, %f356, 0f00000000;
	div.rn.f32 	%f357, %f387, %f356;
	selp.f32 	%f358, %f357, 0f00000000, %p77;
	add.s64 	%rd198, %rd15, %rd197;
	st.global.f32 	[%rd198], %f358;
	add.s32 	%r250, %r250, 2;
$L__BB2_99:
	and.b32  	%r213, %r95, 1;
	setp.eq.b32 	%p78, %r213, 1;
	not.pred 	%p79, %p78;
	@%p79 bra 	$L__BB2_103;
	setp.eq.f32 	%p80, %f380, 0f00000000;
	mov.f32 	%f388, 0f00000000;
	@%p80 bra 	$L__BB2_102;
	add.s32 	%r214, %r250, %r75;
	mul.wide.s32 	%rd199, %r214, 4;
	add.s64 	%rd200, %rd4, %rd199;
	ld.global.f32 	%f360, [%rd200];
	div.rn.f32 	%f388, %f360, %f380;
$L__BB2_102:
	shl.b32 	%r215, %r250, 2;
	mov.u32 	%r216, shared;
	add.s32 	%r217, %r216, %r215;
	ld.shared.f32 	%f361, [%r217];
	setp.neu.f32 	%p81, %f361, 0f00000000;
	div.rn.f32 	%f362, %f388, %f361;
	selp.f32 	%f363, %f362, 0f00000000, %p81;
	add.s32 	%r218, %r250, %r75;
	mad.lo.s32 	%r219, %r218, %r96, %r1;
	mul.wide.s32 	%rd201, %r219, 4;
	add.s64 	%rd202, %rd1, %rd201;
	st.global.f32 	[%rd202], %f363;
$L__BB2_103:
	mov.u32 	%r220, %ntid.x;
	add.s32 	%r232, %r232, %r220;
	setp.lt.s32 	%p82, %r232, %r95;
	@%p82 bra 	$L__BB2_68;
$L__BB2_104:
	bar.sync 	0;
$L__BB2_105:
	ret;

}


// ===== COMPILED SASS (sm_100) =====

	.target	sm_100

	.elftype	@"ET_EXEC"


//--------------------- .note.nv.tkinfo           --------------------------
	.section	.note.nv.tkinfo,"",@"SHT_NOTE"
	.sectionflags	@"SHF_NOTE_NV_TKINFO"
	.tkinfo
        /*0018*/ 	.word	0x00000002
        /*0030*/ 	.string	""
        /*0030*/ 	.string	"ptxas"
        /*0030*/ 	.string	"Cuda compilation tools, release 13.0, V13.0.88"
        /*0030*/ 	.string	"Build cuda_13.0.r13.0/compiler.36424714_0"
        /*0030*/ 	.string	"-arch sm_100 -m 64 "



//--------------------- .note.nv.cuinfo           --------------------------
	.section	.note.nv.cuinfo,"",@"SHT_NOTE"
	.sectionflags	@"SHF_NOTE_NV_CUINFO"
        /*0018*/ 	.short	0x0002
        /*001a*/ 	.short	0x0064
        /*001c*/ 	.short	0x0082
	.zero		2


//--------------------- .nv.info                  --------------------------
	.section	.nv.info,"",@"SHT_CUDA_INFO"
	.align	4


	//----- nvinfo : EIATTR_REGCOUNT
	.align		4
        /*0000*/ 	.byte	0x04, 0x2f
        /*0002*/ 	.short	(.L_1 - .L_0)
	.align		4
.L_0:
        /*0004*/ 	.word	index@(_Z27occur_count_kernel_pairwisePKfS0_PKiPiiii)
        /*0008*/ 	.word	0x00000019


	//----- nvinfo : EIATTR_FRAME_SIZE
	.align		4
.L_1:
        /*000c*/ 	.byte	0x04, 0x11
        /*000e*/ 	.short	(.L_3 - .L_2)
	.align		4
.L_2:
        /*0010*/ 	.word	index@(_Z27occur_count_kernel_pairwisePKfS0_PKiPiiii)
        /*0014*/ 	.word	0x00000000


	//----- nvinfo : EIATTR_REGCOUNT
	.align		4
.L_3:
        /*0018*/ 	.byte	0x04, 0x2f
        /*001a*/ 	.short	(.L_5 - .L_4)
	.align		4
.L_4:
        /*001c*/ 	.word	index@(_Z29occur_reduction_kernel_sharedPKiPfiii)
        /*0020*/ 	.word	0x00000023


	//----- nvinfo : EIATTR_FRAME_SIZE
	.align		4
.L_5:
        /*0024*/ 	.byte	0x04, 0x11
        /*0026*/ 	.short	(.L_7 - .L_6)
	.align		4
.L_6:
        /*0028*/ 	.word	index@($__internal_1_$__cuda_sm3x_div_rn_noftz_f32_slowpath)
        /*002c*/ 	.word	0x00000000


	//----- nvinfo : EIATTR_FRAME_SIZE
	.align		4
.L_7:
        /*0030*/ 	.byte	0x04, 0x11
        /*0032*/ 	.short	(.L_9 - .L_8)
	.align		4
.L_8:
        /*0034*/ 	.word	index@(_Z29occur_reduction_kernel_sharedPKiPfiii)
        /*0038*/ 	.word	0x00000000


	//----- nvinfo : EIATTR_REGCOUNT
	.align		4
.L_9:
        /*003c*/ 	.byte	0x04, 0x2f
        /*003e*/ 	.short	(.L_11 - .L_10)
	.align		4
.L_10:
        /*0040*/ 	.word	index@(_Z29occur_reduction_kernel_globalPKiPfS1_iii)
        /*0044*/ 	.word	0x00000020


	//----- nvinfo : EIATTR_FRAME_SIZE
	.align		4
.L_11:
        /*0048*/ 	.byte	0x04, 0x11
        /*004a*/ 	.short	(.L_13 - .L_12)
	.align		4
.L_12:
        /*004c*/ 	.word	index@($__internal_0_$__cuda_sm3x_div_rn_noftz_f32_slowpath)
        /*0050*/ 	.word	0x00000000


	//----- nvinfo : EIATTR_FRAME_SIZE
	.align		4
.L_13:
        /*0054*/ 	.byte	0x04, 0x11
        /*0056*/ 	.short	(.L_15 - .L_14)
	.align		4
.L_14:
        /*0058*/ 	.word	index@(_Z29occur_reduction_kernel_globalPKiPfS1_iii)
        /*005c*/ 	.word	0x00000000


	//----- nvinfo : EIATTR_MIN_STACK_SIZE
	.align		4
.L_15:
        /*0060*/ 	.byte	0x04, 0x12
        /*0062*/ 	.short	(.L_17 - .L_16)
	.align		4
.L_16:
        /*0064*/ 	.word	index@(_Z29occur_reduction_kernel_globalPKiPfS1_iii)
        /*0068*/ 	.word	0x00000000


	//----- nvinfo : EIATTR_MIN_STACK_SIZE
	.align		4
.L_17:
        /*006c*/ 	.byte	0x04, 0x12
        /*006e*/ 	.short	(.L_19 - .L_18)
	.align		4
.L_18:
        /*0070*/ 	.word	index@(_Z29occur_reduction_kernel_sharedPKiPfiii)
        /*0074*/ 	.word	0x00000000


	//----- nvinfo : EIATTR_MIN_STACK_SIZE
	.align		4
.L_19:
        /*0078*/ 	.byte	0x04, 0x12
        /*007a*/ 	.short	(.L_21 - .L_20)
	.align		4
.L_20:
        /*007c*/ 	.word	index@(_Z27occur_count_kernel_pairwisePKfS0_PKiPiiii)
        /*0080*/ 	.word	0x00000000
.L_21:


//--------------------- .nv.compat                --------------------------
	.section	.nv.compat,"",@"SHT_CUDA_COMPAT_INFO"
	.align	4
        /*0000*/ 	.byte	0x02, 0x09, 0x00, 0x00, 0x02, 0x02, 0x01, 0x00, 0x02, 0x05, 0x05, 0x00, 0x03, 0x07, 0x01, 0x01
        /*0010*/ 	.byte	0x02, 0x03, 0x00, 0x00, 0x02, 0x06, 0x01, 0x00, 0x04, 0x0b, 0x08, 0x00, 0x01, 0x00, 0x00, 0x00
        /*0020*/ 	.byte	0x00, 0x00, 0x00, 0x00


//--------------------- .nv.info._Z29occur_reduction_kernel_globalPKiPfS1_iii --------------------------
	.section	.nv.info._Z29occur_reduction_kernel_globalPKiPfS1_iii,"",@"SHT_CUDA_INFO"
	.sectionflags	@""
	.align	4


	//----- nvinfo : EIATTR_CUDA_API_VERSION
	.align		4
        /*0000*/ 	.byte	0x04, 0x37
        /*0002*/ 	.short	(.L_23 - .L_22)
.L_22:
        /*0004*/ 	.word	0x00000082


	//----- nvinfo : EIATTR_KPARAM_INFO
	.align		4
.L_23:
        /*0008*/ 	.byte	0x04, 0x17
        /*000a*/ 	.short	(.L_25 - .L_24)
.L_24:
        /*000c*/ 	.word	0x00000000
        /*0010*/ 	.short	0x0005
        /*0012*/ 	.short	0x0020
        /*0014*/ 	.byte	0x00, 0xf0, 0x11, 0x00


	//----- nvinfo : EIATTR_KPARAM_INFO
	.align		4
.L_25:
        /*0018*/ 	.byte	0x04, 0x17
        /*001a*/ 	.short	(.L_27 - .L_26)
.L_26:
        /*001c*/ 	.word	0x00000000
        /*0020*/ 	.short	0x0004
        /*0022*/ 	.short	0x001c
        /*0024*/ 	.byte	0x00, 0xf0, 0x11, 0x00


	//----- nvinfo : EIATTR_KPARAM_INFO
	.align		4
.L_27:
        /*0028*/ 	.byte	0x04, 0x17
        /*002a*/ 	.short	(.L_29 - .L_28)
.L_28:
        /*002c*/ 	.word	0x00000000
        /*0030*/ 	.short	0x0003
        /*0032*/ 	.short	0x0018
        /*0034*/ 	.byte	0x00, 0xf0, 0x11, 0x00


	//----- nvinfo : EIATTR_KPARAM_INFO
	.align		4
.L_29:
        /*0038*/ 	.byte	0x04, 0x17
        /*003a*/ 	.short	(.L_31 - .L_30)
.L_30:
        /*003c*/ 	.word	0x00000000
        /*0040*/ 	.short	0x0002
        /*0042*/ 	.short	0x0010
        /*0044*/ 	.byte	0x00, 0xf5, 0x21, 0x00


	//----- nvinfo : EIATTR_KPARAM_INFO
	.align		4
.L_31:
        /*0048*/ 	.byte	0x04, 0x17
        /*004a*/ 	.short	(.L_33 - .L_32)
.L_32:
        /*004c*/ 	.word	0x00000000
        /*0050*/ 	.short	0x0001
        /*0052*/ 	.short	0x0008
        /*0054*/ 	.byte	0x00, 0xf5, 0x21, 0x00


	//----- nvinfo : EIATTR_KPARAM_INFO
	.align		4
.L_33:
        /*0058*/ 	.byte	0x04, 0x17
        /*005a*/ 	.short	(.L_35 - .L_34)
.L_34:
        /*005c*/ 	.word	0x00000000
        /*0060*/ 	.short	0x0000
        /*0062*/ 	.short	0x0000
        /*0064*/ 	.byte	0x00, 0xf5, 0x21, 0x00


	//----- nvinfo : EIATTR_SPARSE_MMA_MASK
	.align		4
.L_35:
        /*0068*/ 	.byte	0x03, 0x50
        /*006a*/ 	.short	0x0000


	//----- nvinfo : EIATTR_MAXREG_COUNT
	.align		4
        /*006c*/ 	.byte	0x03, 0x1b
        /*006e*/ 	.short	0x00ff


	//----- nvinfo : EIATTR_NUM_BARRIERS
	.align		4
        /*0070*/ 	.byte	0x02, 0x4c
        /*0072*/ 	.byte	0x01
	.zero		1


	//----- nvinfo : EIATTR_MERCURY_ISA_VERSION
	.align		4
        /*0074*/ 	.byte	0x03, 0x5f
        /*0076*/ 	.short	0x0101


	//----- nvinfo : EIATTR_COOP_GROUP_MASK_REGIDS
	.align		4
        /*0078*/ 	.byte	0x04, 0x29
        /*007a*/ 	.short	(.L_37 - .L_36)


	//   ....[0]....
.L_36:
        /*007c*/ 	.word	0xffffffff


	//   ....[1]....
        /*0080*/ 	.word	0xffffffff


	//   ....[2]....
        /*0084*/ 	.word	0xffffffff


	//   ....[3]....
        /*0088*/ 	.word	0xffffffff


	//   ....[4]....
        /*008c*/ 	.word	0xffffffff


	//----- nvinfo : EIATTR_COOP_GROUP_INSTR_OFFSETS
	.align		4
.L_37:
        /*0090*/ 	.byte	0x04, 0x28
        /*0092*/ 	.short	(.L_39 - .L_38)


	//   ....[0]....
.L_38:
        /*0094*/ 	.word	0x00001a80


	//   ....[1]....
        /*0098*/ 	.word	0x00001af0


	//   ....[2]....
        /*009c*/ 	.word	0x00001b20


	//   ....[3]....
        /*00a0*/ 	.word	0x00001b40


	//   ....[4]....
        /*00a4*/ 	.word	0x00001b60


	//----- nvinfo : EIATTR_VRC_CTA_INIT_COUNT
	.align		4
.L_39:
        /*00a8*/ 	.byte	0x02, 0x4a
	.zero		1
	.zero		1


	//----- nvinfo : EIATTR_EXIT_INSTR_OFFSETS
	.align		4
        /*00ac*/ 	.byte	0x04, 0x1c
        /*00ae*/ 	.short	(.L_41 - .L_40)


	//   ....[0]....
.L_40:
        /*00b0*/ 	.word	0x00000040


	//   ....[1]....
        /*00b4*/ 	.word	0x00001be0


	//   ....[2]....
        /*00b8*/ 	.word	0x00002150


	//   ....[3]....
        /*00bc*/ 	.word	0x000049d0


	//----- nvinfo : EIATTR_CRS_STACK_SIZE
	.align		4
.L_41:
        /*00c0*/ 	.byte	0x04, 0x1e
        /*00c2*/ 	.short	(.L_43 - .L_42)
.L_42:
        /*00c4*/ 	.word	0x00000000


	//----- nvinfo : EIATTR_CBANK_PARAM_SIZE
	.align		4
.L_43:
        /*00c8*/ 	.byte	0x03, 0x19
        /*00ca*/ 	.short	0x0024


	//----- nvinfo : EIATTR_PARAM_CBANK
	.align		4
        /*00cc*/ 	.byte	0x04, 0x0a
        /*00ce*/ 	.short	(.L_45 - .L_44)
	.align		4
.L_44:
        /*00d0*/ 	.word	index@(.nv.constant0._Z29occur_reduction_kernel_globalPKiPfS1_iii)
        /*00d4*/ 	.short	0x0380
        /*00d6*/ 	.short	0x0024


	//----- nvinfo : EIATTR_SW_WAR
	.align		4
.L_45:
        /*00d8*/ 	.byte	0x04, 0x36
        /*00da*/ 	.short	(.L_47 - .L_46)
.L_46:
        /*00dc*/ 	.word	0x00000008
.L_47:


//--------------------- .nv.info._Z29occur_reduction_kernel_sharedPKiPfiii --------------------------
	.section	.nv.info._Z29occur_reduction_kernel_sharedPKiPfiii,"",@"SHT_CUDA_INFO"
	.sectionflags	@""
	.align	4


	//----- nvinfo : EIATTR_CUDA_API_VERSION
	.align		4
        /*0000*/ 	.byte	0x04, 0x37
        /*0002*/ 	.short	(.L_49 - .L_48)
.L_48:
        /*0004*/ 	.word	0x00000082


	//----- nvinfo : EIATTR_KPARAM_INFO
	.align		4
.L_49:
        /*0008*/ 	.byte	0x04, 0x17
        /*000a*/ 	.short	(.L_51 - .L_50)
.L_50:
        /*000c*/ 	.word	0x00000000
        /*0010*/ 	.short	0x0004
        /*0012*/ 	.short	0x0018
        /*0014*/ 	.byte	0x00, 0xf0, 0x11, 0x00


	//----- nvinfo : EIATTR_KPARAM_INFO
	.align		4
.L_51:
        /*0018*/ 	.byte	0x04, 0x17
        /*001a*/ 	.short	(.L_53 - .L_52)
.L_52:
        /*001c*/ 	.word	0x00000000
        /*0020*/ 	.short	0x0003
        /*0022*/ 	.short	0x0014
        /*0024*/ 	.byte	0x00, 0xf0, 0x11, 0x00


	//----- nvinfo : EIATTR_KPARAM_INFO
	.align		4
.L_53:
        /*0028*/ 	.byte	0x04, 0x17
        /*002a*/ 	.short	(.L_55 - .L_54)
.L_54:
        /*002c*/ 	.word	0x00000000
        /*0030*/ 	.short	0x0002
        /*0032*/ 	.short	0x0010
        /*0034*/ 	.byte	0x00, 0xf0, 0x11, 0x00


	//----- nvinfo : EIATTR_KPARAM_INFO
	.align		4
.L_55:
        /*0038*/ 	.byte	0x04, 0x17
        /*003a*/ 	.short	(.L_57 - .L_56)
.L_56:
        /*003c*/ 	.word	0x00000000
        /*0040*/ 	.short	0x0001
        /*0042*/ 	.short	0x0008
        /*0044*/ 	.byte	0x00, 0xf5, 0x21, 0x00


	//----- nvinfo : EIATTR_KPARAM_INFO
	.align		4
.L_57:
        /*0048*/ 	.byte	0x04, 0x17
        /*004a*/ 	.short	(.L_59 - .L_58)
.L_58:
        /*004c*/ 	.word	0x00000000
        /*0050*/ 	.short	0x0000
        /*0052*/ 	.short	0x0000
        /*0054*/ 	.byte	0x00, 0xf5, 0x21, 0x00


	//----- nvinfo : EIATTR_SPARSE_MMA_MASK
	.align		4
.L_59:
        /*0058*/ 	.byte	0x03, 0x50
        /*005a*/ 	.short	0x0000


	//----- nvinfo : EIATTR_MAXREG_COUNT
	.align		4
        /*005c*/ 	.byte	0x03, 0x1b
        /*005e*/ 	.short	0x00ff


	//----- nvinfo : EIATTR_NUM_BARRIERS
	.align		4
        /*0060*/ 	.byte	0x02, 0x4c
        /*0062*/ 	.byte	0x01
	.zero		1


	//----- nvinfo : EIATTR_MERCURY_ISA_VERSION
	.align		4
        /*0064*/ 	.byte	0x03, 0x5f
        /*0066*/ 	.short	0x0101


	//----- nvinfo : EIATTR_COOP_GROUP_MASK_REGIDS
	.align		4
        /*0068*/ 	.byte	0x04, 0x29
        /*006a*/ 	.short	(.L_61 - .L_60)


	//   ....[0]....
.L_60:
        /*006c*/ 	.word	0xffffffff


	//   ....[1]....
        /*0070*/ 	.word	0xffffffff


	//   ....[2]....
        /*0074*/ 	.word	0xffffffff


	//   ....[3]....
        /*0078*/ 	.word	0xffffffff


	//   ....[4]....
        /*007c*/ 	.word	0xffffffff


	//----- nvinfo : EIATTR_COOP_GROUP_INSTR_OFFSETS
	.align		4
.L_61:
        /*0080*/ 	.byte	0x04, 0x28
        /*0082*/ 	.short	(.L_63 - .L_62)


	//   ....[0]....
.L_62:
        /*0084*/ 	.word	0x00001d40


	//   ....[1]....
        /*0088*/ 	.word	0x00001d90


	//   ....[2]....
        /*008c*/ 	.word	0x00001dc0


	//   ....[3]....
        /*0090*/ 	.word	0x00001de0


	//   ....[4]....
        /*0094*/ 	.word	0x00001e00


	//----- nvinfo : EIATTR_VRC_CTA_INIT_COUNT
	.align		4
.L_63:
        /*0098*/ 	.byte	0x02, 0x4a
	.zero		1
	.zero		1


	//----- nvinfo : EIATTR_EXIT_INSTR_OFFSETS
	.align		4
        /*009c*/ 	.byte	0x04, 0x1c
        /*009e*/ 	.short	(.L_65 - .L_64)


	//   ....[0]....
.L_64:
        /*00a0*/ 	.word	0x00001e80


	//   ....[1]....
        /*00a4*/ 	.word	0x000023f0


	//   ....[2]....
        /*00a8*/ 	.word	0x00004800


	//----- nvinfo : EIATTR_CRS_STACK_SIZE
	.align		4
.L_65:
        /*00ac*/ 	.byte	0x04, 0x1e
        /*00ae*/ 	.short	(.L_67 - .L_66)
.L_66:
        /*00b0*/ 	.word	0x00000000


	//----- nvinfo : EIATTR_CBANK_PARAM_SIZE
	.align		4
.L_67:
        /*00b4*/ 	.byte	0x03, 0x19
        /*00b6*/ 	.short	0x001c


	//----- nvinfo : EIATTR_PARAM_CBANK
	.align		4
        /*00b8*/ 	.byte	0x04, 0x0a
        /*00ba*/ 	.short	(.L_69 - .L_68)
	.align		4
.L_68:
        /*00bc*/ 	.word	index@(.nv.constant0._Z29occur_reduction_kernel_sharedPKiPfiii)
        /*00c0*/ 	.short	0x0380
        /*00c2*/ 	.short	0x001c


	//----- nvinfo : EIATTR_SW_WAR
	.align		4
.L_69:
        /*00c4*/ 	.byte	0x04, 0x36
        /*00c6*/ 	.short	(.L_71 - .L_70)
.L_70:
        /*00c8*/ 	.word	0x00000008
.L_71:


//--------------------- .nv.info._Z27occur_count_kernel_pairwisePKfS0_PKiPiiii --------------------------
	.section	.nv.info._Z27occur_count_kernel_pairwisePKfS0_PKiPiiii,"",@"SHT_CUDA_INFO"
	.sectionflags	@""
	.align	4


	//----- nvinfo : EIATTR_CUDA_API_VERSION
	.align		4
        /*0000*/ 	.byte	0x04, 0x37
        /*0002*/ 	.short	(.L_73 - .L_72)
.L_72:
        /*0004*/ 	.word	0x00000082


	//----- nvinfo : EIATTR_KPARAM_INFO
	.align		4
.L_73:
        /*0008*/ 	.byte	0x04, 0x17
        /*000a*/ 	.short	(.L_75 - .L_74)
.L_74:
        /*000c*/ 	.word	0x00000000
        /*0010*/ 	.short	0x0006
        /*0012*/ 	.short	0x0028
        /*0014*/ 	.byte	0x00, 0xf0, 0x11, 0x00


	//----- nvinfo : EIATTR_KPARAM_INFO
	.align		4
.L_75:
        /*0018*/ 	.byte	0x04, 0x17
        /*001a*/ 	.short	(.L_77 - .L_76)
.L_76:
        /*001c*/ 	.word	0x00000000
        /*0020*/ 	.short	0x0005
        /*0022*/ 	.short	0x0024
        /*0024*/ 	.byte	0x00, 0xf0, 0x11, 0x00


	//----- nvinfo : EIATTR_KPARAM_INFO
	.align		4
.L_77:
        /*0028*/ 	.byte	0x04, 0x17
        /*002a*/ 	.short	(.L_79 - .L_78)
.L_78:
        /*002c*/ 	.word	0x00000000
        /*0030*/ 	.short	0x0004
        /*0032*/ 	.short	0x0020
        /*0034*/ 	.byte	0x00, 0xf0, 0x11, 0x00


	//----- nvinfo : EIATTR_KPARAM_INFO
	.align		4
.L_79:
        /*0038*/ 	.byte	0x04, 0x17
        /*003a*/ 	.short	(.L_81 - .L_80)
.L_80:
        /*003c*/ 	.word	0x00000000
        /*0040*/ 	.short	0x0003
        /*0042*/ 	.short	0x0018
        /*0044*/ 	.byte	0x00, 0xf5, 0x21, 0x00


	//----- nvinfo : EIATTR_KPARAM_INFO
	.align		4
.L_81:
        /*0048*/ 	.byte	0x04, 0x17
        /*004a*/ 	.short	(.L_83 - .L_82)
.L_82:
        /*004c*/ 	.word	0x00000000
        /*0050*/ 	.short	0x0002
        /*0052*/ 	.short	0x0010
        /*0054*/ 	.byte	0x00, 0xf5, 0x21, 0x00


	//----- nvinfo : EIATTR_KPARAM_INFO
	.align		4
.L_83:
        /*0058*/ 	.byte	0x04, 0x17
        /*005a*/ 	.short	(.L_85 - .L_84)
.L_84:
        /*005c*/ 	.word	0x00000000
        /*0060*/ 	.short	0x0001
        /*0062*/ 	.short	0x0008
        /*0064*/ 	.byte	0x00, 0xf5, 0x21, 0x00


	//----- nvinfo : EIATTR_KPARAM_INFO
	.align		4
.L_85:
        /*0068*/ 	.byte	0x04, 0x17
        /*006a*/ 	.short	(.L_87 - .L_86)
.L_86:
        /*006c*/ 	.word	0x00000000
        /*0070*/ 	.short	0x0000
        /*0072*/ 	.short	0x0000
        /*0074*/ 	.byte	0x00, 0xf5, 0x21, 0x00


	//----- nvinfo : EIATTR_SPARSE_MMA_MASK
	.align		4
.L_87:
        /*0078*/ 	.byte	0x03, 0x50
        /*007a*/ 	.short	0x0000


	//----- nvinfo : EIATTR_MAXREG_COUNT
	.align		4
        /*007c*/ 	.byte	0x03, 0x1b
        /*007e*/ 	.short	0x00ff


	//----- nvinfo : EIATTR_MERCURY_ISA_VERSION
	.align		4
        /*0080*/ 	.byte	0x03, 0x5f
        /*0082*/ 	.short	0x0101


	//----- nvinfo : EIATTR_VRC_CTA_INIT_COUNT
	.align		4
        /*0084*/ 	.byte	0x02, 0x4a
	.zero		1
	.zero		1


	//----- nvinfo : EIATTR_EXIT_INSTR_OFFSETS
	.align		4
        /*0088*/ 	.byte	0x04, 0x1c
        /*008a*/ 	.short	(.L_89 - .L_88)


	//   ....[0]....
.L_88:
        /*008c*/ 	.word	0x00000040


	//   ....[1]....
        /*0090*/ 	.word	0x00000080


	//   ....[2]....
        /*0094*/ 	.word	0x00000440


	//----- nvinfo : EIATTR_CRS_STACK_SIZE
	.align		4
.L_89:
        /*0098*/ 	.byte	0x04, 0x1e
        /*009a*/ 	.short	(.L_91 - .L_90)
.L_90:
        /*009c*/ 	.word	0x00000000


	//----- nvinfo : EIATTR_CBANK_PARAM_SIZE
	.align		4
.L_91:
        /*00a0*/ 	.byte	0x03, 0x19
        /*00a2*/ 	.short	0x002c


	//----- nvinfo : EIATTR_PARAM_CBANK
	.align		4
        /*00a4*/ 	.byte	0x04, 0x0a
        /*00a6*/ 	.short	(.L_93 - .L_92)
	.align		4
.L_92:
        /*00a8*/ 	.word	index@(.nv.constant0._Z27occur_count_kernel_pairwisePKfS0_PKiPiiii)
        /*00ac*/ 	.short	0x0380
        /*00ae*/ 	.short	0x002c


	//----- nvinfo : EIATTR_SW_WAR
	.align		4
.L_93:
        /*00b0*/ 	.byte	0x04, 0x36
        /*00b2*/ 	.short	(.L_95 - .L_94)
.L_94:
        /*00b4*/ 	.word	0x00000008
.L_95:


//--------------------- .nv.callgraph             --------------------------
	.section	.nv.callgraph,"",@"SHT_CUDA_CALLGRAPH"
	.align	4
	.sectionentsize	8
	.align		4
        /*0000*/ 	.word	0x00000000
	.align		4
        /*0004*/ 	.word	0xffffffff
	.align		4
        /*0008*/ 	.word	0x00000000
	.align		4
        /*000c*/ 	.word	0xfffffffe
	.align		4
        /*0010*/ 	.word	0x00000000
	.align		4
        /*0014*/ 	.word	0xfffffffd
	.align		4
        /*0018*/ 	.word	0x00000000
	.align		4
        /*001c*/ 	.word	0xfffffffc


//--------------------- .text._Z29occur_reduction_kernel_globalPKiPfS1_iii --------------------------
	.section	.text._Z29occur_reduction_kernel_globalPKiPfS1_iii,"ax",@progbits
	.align	128
        .global         _Z29occur_reduction_kernel_globalPKiPfS1_iii
        .type           _Z29occur_reduction_kernel_globalPKiPfS1_iii,@function
        .size           _Z29occur_reduction_kernel_globalPKiPfS1_iii,(.L_x_247 - _Z29occur_reduction_kernel_globalPKiPfS1_iii)
        .other          _Z29occur_reduction_kernel_globalPKiPfS1_iii,@"STO_CUDA_ENTRY STV_DEFAULT"
_Z29occur_reduction_kernel_globalPKiPfS1_iii:
.text._Z29occur_reduction_kernel_globalPKiPfS1_iii:
[----:B------:R-:W-:Y:S08]  /*0000*/  LDC R1, c[0x0][0x37c] ;  /* 0x0000df00ff017b82 */ /* 0x000ff00000000800 */
[----:B------:R-:W0:Y:S08]  /*0010*/  S2UR UR6, SR_CTAID.X ;  /* 0x00000000000679c3 */ /* 0x000e300000002500 */
[----:B------:R-:W0:Y:S02]  /*0020*/  LDC R0, c[0x0][0x39c] ;  /* 0x0000e700ff007b82 */ /* 0x000e240000000800 */
[----:B0-----:R-:W-:-:S13]  /*0030*/  ISETP.LE.AND P0, PT, R0, UR6, PT ;  /* 0x0000000600007c0c */ /* 0x001fda000bf03270 */
[----:B------:R-:W-:Y:S05]  /*0040*/  @P0 EXIT ;  /* 0x000000000000094d */ /* 0x000fea0003800000 */
[----:B------:R-:W0:Y:S01]  /*0050*/  LDCU UR5, c[0x0][0x398] ;  /* 0x00007300ff0577ac */ /* 0x000e220008000800 */
[----:B------:R-:W1:Y:S01]  /*0060*/  LDC.64 R12, c[0x0][0x388] ;  /* 0x0000e200ff0c7b82 */ /* 0x000e620000000a00 */
[----:B------:R-:W-:Y:S01]  /*0070*/  BSSY.RECONVERGENT B0, `(.L_x_0) ;  /* 0x0000190000007945 */ /* 0x000fe20003800200 */
[----:B------:R-:W2:Y:S01]  /*0080*/  LDCU UR4, c[0x0][0x3a0] ;  /* 0x00007400ff0477ac */ /* 0x000ea20008000800 */
[----:B------:R-:W3:Y:S01]  /*0090*/  LDCU.64 UR8, c[0x0][0x358] ;  /* 0x00006b00ff0877ac */ /* 0x000ee20008000a00 */
[----:B0-----:R-:W-:Y:S01]  /*00a0*/  MOV R2, UR5 ;  /* 0x0000000500027c02 */ /* 0x001fe20008000f00 */
[----:B--2---:R-:W-:-:S04]  /*00b0*/  UISETP.NE.AND UP0, UPT, UR4, URZ, UPT ;  /* 0x000000ff0400728c */ /* 0x004fc8000bf05270 */
[----:B------:R-:W-:-:S04]  /*00c0*/  IMAD R6, R2, R2, RZ ;  /* 0x0000000202067224 */ /* 0x000fc800078e02ff */
[----:B------:R-:W-:-:S04]  /*00d0*/  IMAD R14, R6, UR6, RZ ;  /* 0x00000006060e7c24 */ /* 0x000fc8000f8e02ff */
[----:B-1----:R-:W-:Y:S01]  /*00e0*/  IMAD.WIDE R12, R14, 0x4, R12 ;  /* 0x000000040e0c7825 */ /* 0x002fe200078e020c */
[----:B---3--:R-:W-:Y:S06]  /*00f0*/  BRA.U UP0, `(.L_x_1) ;  /* 0x0000000900d87547 */ /* 0x008fec000b800000 */
[----:B------:R-:W0:Y:S01]  /*0100*/  S2R R7, SR_TID.X ;  /* 0x0000000000077919 */ /* 0x000e220000002100 */
[----:B------:R-:W-:Y:S01]  /*0110*/  BSSY.RECONVERGENT B1, `(.L_x_2) ;  /* 0x00000b3000017945 */ /* 0x000fe20003800200 */
[----:B0-----:R-:W-:-:S13]  /*0120*/  ISETP.GE.AND P0, PT, R7, R2, PT ;  /* 0x000000020700720c */ /* 0x001fda0003f06270 */
[----:B------:R-:W-:Y:S05]  /*0130*/  @P0 BRA `(.L_x_3) ;  /* 0x0000000800c00947 */ /* 0x000fea0003800000 */
[----:B------:R-:W-:Y:S02]  /*0140*/  IADD3 R2, PT, PT, R2, -0x1, RZ ;  /* 0xffffffff02027810 */ /* 0x000fe40007ffe0ff */
[----:B------:R-:W-:Y:S02]  /*0150*/  SHF.L.U32 R0, R0, 0x1, RZ ;  /* 0x0000000100007819 */ /* 0x000fe400000006ff */
[----:B------:R-:W-:-:S13]  /*0160*/  ISETP.GE.U32.AND P0, PT, R2, 0x3, PT ;  /* 0x000000030200780c */ /* 0x000fda0003f06070 */
.L_x_8:
[----:B-1----:R-:W-:Y:S01]  /*0170*/  HFMA2 R3, -RZ, RZ, 0, 0 ;  /* 0x00000000ff037431 */ /* 0x002fe200000001ff */
[----:B0-----:R-:W-:Y:S06]  /*0180*/  @!P0 BRA `(.L_x_4) ;  /* 0x0000000400608947 */ /* 0x001fec0003800000 */
[----:B------:R-:W-:-:S07]  /*0190*/  MOV R8, RZ ;  /* 0x000000ff00087202 */ /* 0x000fce0000000f00 */
.L_x_5:
[----:B--2---:R-:W0:Y:S08]  /*01a0*/  LDC.64 R4, c[0x0][0x398] ;  /* 0x0000e600ff047b82 */ /* 0x004e300000000a00 */
[----:B------:R-:W1:Y:S01]  /*01b0*/  LDC.64 R10, c[0x0][0x380] ;  /* 0x0000e000ff0a7b82 */ /* 0x000e620000000a00 */
[----:B0-----:R-:W-:-:S04]  /*01c0*/  IMAD R3, R7, R4, R8 ;  /* 0x0000000407037224 */ /* 0x001fc800078e0208 */
[----:B------:R-:W-:Y:S02]  /*01d0*/  IMAD R9, R0, R3, UR6 ;  /* 0x0000000600097e24 */ /* 0x000fe4000f8e0203 */
[----:B------:R-:W-:-:S04]  /*01e0*/  IMAD.WIDE R2, R3, 0x4, R12 ;  /* 0x0000000403027825 */ /* 0x000fc800078e020c */
[----:B-1----:R-:W-:Y:S01]  /*01f0*/  IMAD.WIDE R10, R9, 0x4, R10 ;  /* 0x00000004090a7825 */ /* 0x002fe200078e020a */
[----:B------:R-:W2:Y:S04]  /*0200*/  LDG.E R16, desc[UR8][R2.64] ;  /* 0x0000000802107981 */ /* 0x000ea8000c1e1900 */
[----:B------:R-:W3:Y:S01]  /*0210*/  LDG.E.CONSTANT R9, desc[UR8][R10.64] ;  /* 0x000000080a097981 */ /* 0x000ee2000c1e9900 */
[----:B------:R-:W-:Y:S01]  /*0220*/  IMAD R17, R8, R4, R7 ;  /* 0x0000000408117224 */ /* 0x000fe200078e0207 */
[----:B---3--:R-:W-:-:S05]  /*0230*/  I2FP.F32.S32 R9, R9 ;  /* 0x0000000900097245 */ /* 0x008fca0000201400 */
[----:B--2---:R-:W-:Y:S01]  /*0240*/  FADD R15, R9, R16 ;  /* 0x00000010090f7221 */ /* 0x004fe20000000000 */
[----:B------:R-:W-:-:S04]  /*0250*/  IMAD.WIDE R16, R17, 0x4, R12 ;  /* 0x0000000411107825 */ /* 0x000fc800078e020c */
[----:B------:R0:W-:Y:S04]  /*0260*/  STG.E desc[UR8][R2.64], R15 ;  /* 0x0000000f02007986 */ /* 0x0001e8000c101908 */
[----:B------:R-:W2:Y:S01]  /*0270*/  LDG.E R20, desc[UR8][R16.64] ;  /* 0x0000000810147981 */ /* 0x000ea2000c1e1900 */
[----:B------:R-:W-:-:S04]  /*0280*/  IMAD.WIDE R18, R5, 0x4, R10 ;  /* 0x0000000405127825 */ /* 0x000fc800078e020a */
[----:B--2---:R-:W-:Y:S02]  /*0290*/  FADD R9, R9, R20 ;  /* 0x0000001409097221 */ /* 0x004fe40000000000 */
[----:B------:R-:W2:Y:S04]  /*02a0*/  LDG.E.CONSTANT R20, desc[UR8][R18.64] ;  /* 0x0000000812147981 */ /* 0x000ea8000c1e9900 */
[----:B------:R1:W-:Y:S04]  /*02b0*/  STG.E desc[UR8][R16.64], R9 ;  /* 0x0000000910007986 */ /* 0x0003e8000c101908 */
[----:B------:R-:W3:Y:S01]  /*02c0*/  LDG.E R11, desc[UR8][R2.64] ;  /* 0x00000008020b7981 */ /* 0x000ee2000c1e1900 */
[----:B--2---:R-:W-:-:S05]  /*02d0*/  I2FP.F32.S32 R20, R20 ;  /* 0x0000001400147245 */ /* 0x004fca0000201400 */
[----:B---3--:R-:W-:-:S05]  /*02e0*/  FADD R21, R20, R11 ;  /* 0x0000000b14157221 */ /* 0x008fca0000000000 */
[----:B------:R2:W-:Y:S04]  /*02f0*/  STG.E desc[UR8][R2.64], R21 ;  /* 0x0000001502007986 */ /* 0x0005e8000c101908 */
[----:B------:R-:W3:Y:S01]  /*0300*/  LDG.E R23, desc[UR8][R16.64] ;  /* 0x0000000810177981 */ /* 0x000ee2000c1e1900 */
[----:B------:R-:W-:-:S05]  /*0310*/  IMAD.WIDE R10, R5, 0x4, R18 ;  /* 0x00000004050a7825 */ /* 0x000fca00078e0212 */
[----:B0-----:R-:W4:Y:S01]  /*0320*/  LDG.E.CONSTANT R15, desc[UR8][R10.64] ;  /* 0x000000080a0f7981 */ /* 0x001f22000c1e9900 */
[----:B---3--:R-:W-:-:S05]  /*0330*/  FADD R23, R20, R23 ;  /* 0x0000001714177221 */ /* 0x008fca0000000000 */
[----:B------:R0:W-:Y:S04]  /*0340*/  STG.E desc[UR8][R16.64], R23 ;  /* 0x0000001710007986 */ /* 0x0001e8000c101908 */
[----:B------:R-:W1:Y:S01]  /*0350*/  LDG.E R18, desc[UR8][R2.64+0x4] ;  /* 0x0000040802127981 */ /* 0x000e62000c1e1900 */
[----:B----4-:R-:W-:-:S05]  /*0360*/  I2FP.F32.S32 R15, R15 ;  /* 0x0000000f000f7245 */ /* 0x010fca0000201400 */
[----:B-1----:R-:W-:Y:S01]  /*0370*/  FADD R9, R15, R18 ;  /* 0x000000120f097221 */ /* 0x002fe20000000000 */
[----:B------:R-:W-:-:S04]  /*0380*/  IMAD.WIDE R18, R4, 0x4, R16 ;  /* 0x0000000404127825 */ /* 0x000fc800078e0210 */
[----:B------:R1:W-:Y:S04]  /*0390*/  STG.E desc[UR8][R2.64+0x4], R9 ;  /* 0x0000040902007986 */ /* 0x0003e8000c101908 */
[----:B------:R-:W3:Y:S01]  /*03a0*/  LDG.E R22, desc[UR8][R18.64] ;  /* 0x0000000812167981 */ /* 0x000ee2000c1e1900 */
[----:B--2---:R-:W-:-:S04]  /*03b0*/  IMAD.WIDE R20, R5, 0x4, R10 ;  /* 0x0000000405147825 */ /* 0x004fc800078e020a */
[----:B---3--:R-:W-:Y:S02]  /*03c0*/  FADD R15, R15, R22 ;  /* 0x000000160f0f7221 */ /* 0x008fe40000000000 */
[----:B------:R-:W2:Y:S04]  /*03d0*/  LDG.E.CONSTANT R22, desc[UR8][R20.64] ;  /* 0x0000000814167981 */ /* 0x000ea8000c1e9900 */
[----:B------:R3:W-:Y:S04]  /*03e0*/  STG.E desc[UR8][R18.64], R15 ;  /* 0x0000000f12007986 */ /* 0x0007e8000c101908 */
[----:B------:R-:W0:Y:S01]  /*03f0*/  LDG.E R11, desc[UR8][R2.64+0x4] ;  /* 0x00000408020b7981 */ /* 0x000e22000c1e1900 */
[----:B--2---:R-:W-:-:S05]  /*0400*/  I2FP.F32.S32 R22, R22 ;  /* 0x0000001600167245 */ /* 0x004fca0000201400 */
[----:B0-----:R-:W-:-:S05]  /*0410*/  FADD R23, R22, R11 ;  /* 0x0000000b16177221 */ /* 0x001fca0000000000 */
[----:B------:R-:W-:Y:S04]  /*0420*/  STG.E desc[UR8][R2.64+0x4], R23 ;  /* 0x0000041702007986 */ /* 0x000fe8000c101908 */
[----:B------:R-:W1:Y:S01]  /*0430*/  LDG.E R17, desc[UR8][R18.64] ;  /* 0x0000000812117981 */ /* 0x000e62000c1e1900 */
[----:B------:R-:W-:-:S05]  /*0440*/  IMAD.WIDE R10, R5, 0x4, R20 ;  /* 0x00000004050a7825 */ /* 0x000fca00078e0214 */
[----:B------:R-:W3:Y:S01]  /*0450*/  LDG.E.CONSTANT R16, desc[UR8][R10.64] ;  /* 0x000000080a107981 */ /* 0x000ee2000c1e9900 */
[----:B-1----:R-:W-:-:S05]  /*0460*/  FADD R9, R22, R17 ;  /* 0x0000001116097221 */ /* 0x002fca0000000000 */
[----:B------:R0:W-:Y:S04]  /*0470*/  STG.E desc[UR8][R18.64], R9 ;  /* 0x0000000912007986 */ /* 0x0001e8000c101908 */
[----:B------:R-:W2:Y:S01]  /*0480*/  LDG.E R20, desc[UR8][R2.64+0x8] ;  /* 0x0000080802147981 */ /* 0x000ea2000c1e1900 */
[----:B---3--:R-:W-:Y:S01]  /*0490*/  I2FP.F32.S32 R15, R16 ;  /* 0x00000010000f7245 */ /* 0x008fe20000201400 */
[----:B------:R-:W-:-:S04]  /*04a0*/  IMAD.WIDE R16, R4, 0x4, R18 ;  /* 0x0000000404107825 */ /* 0x000fc800078e0212 */
[----:B--2---:R-:W-:-:S05]  /*04b0*/  FADD R25, R15, R20 ;  /* 0x000000140f197221 */ /* 0x004fca0000000000 */
[----:B------:R-:W-:Y:S04]  /*04c0*/  STG.E desc[UR8][R2.64+0x8], R25 ;  /* 0x0000081902007986 */ /* 0x000fe8000c101908 */
[----:B------:R-:W2:Y:S01]  /*04d0*/  LDG.E R22, desc[UR8][R16.64] ;  /* 0x0000000810167981 */ /* 0x000ea2000c1e1900 */
[----:B------:R-:W-:-:S04]  /*04e0*/  IMAD.WIDE R20, R5, 0x4, R10 ;  /* 0x0000000405147825 */ /* 0x000fc800078e020a */
[----:B--2---:R-:W-:Y:S02]  /*04f0*/  FADD R15, R15, R22 ;  /* 0x000000160f0f7221 */ /* 0x004fe40000000000 */
[----:B------:R-:W2:Y:S04]  /*0500*/  LDG.E.CONSTANT R22, desc[UR8][R20.64] ;  /* 0x0000000814167981 */ /* 0x000ea8000c1e9900 */
[----:B------:R1:W-:Y:S04]  /*0510*/  STG.E desc[UR8][R16.64], R15 ;  /* 0x0000000f10007986 */ /* 0x0003e8000c101908 */
[----:B0-----:R-:W3:Y:S01]  /*0520*/  LDG.E R9, desc[UR8][R2.64+0x8] ;  /* 0x0000080802097981 */ /* 0x001ee2000c1e1900 */
[----:B--2---:R-:W-:-:S05]  /*0530*/  I2FP.F32.S32 R22, R22 ;  /* 0x0000001600167245 */ /* 0x004fca0000201400 */
[----:B---3--:R-:W-:-:S05]  /*0540*/  FADD R9, R22, R9 ;  /* 0x0000000916097221 */ /* 0x008fca0000000000 */
[----:B------:R0:W-:Y:S04]  /*0550*/  STG.E desc[UR8][R2.64+0x8], R9 ;  /* 0x0000080902007986 */ /* 0x0001e8000c101908 */
[----:B------:R-:W2:Y:S01]  /*0560*/  LDG.E R19, desc[UR8][R16.64] ;  /* 0x0000000810137981 */ /* 0x000ea2000c1e1900 */
[----:B------:R-:W-:-:S05]  /*0570*/  IMAD.WIDE R10, R5, 0x4, R20 ;  /* 0x00000004050a7825 */ /* 0x000fca00078e0214 */
[----:B------:R-:W1:Y:S01]  /*0580*/  LDG.E.CONSTANT R18, desc[UR8][R10.64] ;  /* 0x000000080a127981 */ /* 0x000e62000c1e9900 */
[----:B--2---:R-:W-:-:S05]  /*0590*/  FADD R23, R22, R19 ;  /* 0x0000001316177221 */ /* 0x004fca0000000000 */
[----:B------:R2:W-:Y:S04]  /*05a0*/  STG.E desc[UR8][R16.64], R23 ;  /* 0x0000001710007986 */ /* 0x0005e8000c101908 */
[----:B------:R-:W3:Y:S01]  /*05b0*/  LDG.E R20, desc[UR8][R2.64+0xc] ;  /* 0x00000c0802147981 */ /* 0x000ee2000c1e1900 */
[----:B-1----:R-:W-:Y:S01]  /*05c0*/  I2FP.F32.S32 R15, R18 ;  /* 0x00000012000f7245 */ /* 0x002fe20000201400 */
[----:B------:R-:W-:-:S04]  /*05d0*/  IMAD.WIDE R18, R4, 0x4, R16 ;  /* 0x0000000404127825 */ /* 0x000fc800078e0210 */
[----:B---3--:R-:W-:-:S05]  /*05e0*/  FADD R25, R15, R20 ;  /* 0x000000140f197221 */ /* 0x008fca0000000000 */
[----:B------:R2:W-:Y:S04]  /*05f0*/  STG.E desc[UR8][R2.64+0xc], R25 ;  /* 0x00000c1902007986 */ /* 0x0005e8000c101908 */
[----:B------:R-:W3:Y:S01]  /*0600*/  LDG.E R22, desc[UR8][R18.64] ;  /* 0x0000000812167981 */ /* 0x000ee2000c1e1900 */
[----:B------:R-:W-:-:S06]  /*0610*/  IMAD.WIDE R20, R5, 0x4, R10 ;  /* 0x0000000405147825 */ /* 0x000fcc00078e020a */
[----:B------:R-:W4:Y:S01]  /*0620*/  LDG.E.CONSTANT R20, desc[UR8][R20.64] ;  /* 0x0000000814147981 */ /* 0x000f22000c1e9900 */
[----:B---3--:R-:W-:-:S05]  /*0630*/  FADD R15, R15, R22 ;  /* 0x000000160f0f7221 */ /* 0x008fca0000000000 */
[----:B------:R2:W-:Y:S04]  /*0640*/  STG.E desc[UR8][R18.64], R15 ;  /* 0x0000000f12007986 */ /* 0x0005e8000c101908 */
[----:B------:R-:W0:Y:S01]  /*0650*/  LDG.E R10, desc[UR8][R2.64+0xc] ;  /* 0x00000c08020a7981 */ /* 0x000e22000c1e1900 */
[----:B----4-:R-:W-:-:S05]  /*0660*/  I2FP.F32.S32 R5, R20 ;  /* 0x0000001400057245 */ /* 0x010fca0000201400 */
[----:B0-----:R-:W-:-:S05]  /*0670*/  FADD R9, R5, R10 ;  /* 0x0000000a05097221 */ /* 0x001fca0000000000 */
[----:B------:R2:W-:Y:S04]  /*0680*/  STG.E desc[UR8][R2.64+0xc], R9 ;  /* 0x00000c0902007986 */ /* 0x0005e8000c101908 */
[----:B------:R-:W3:Y:S01]  /*0690*/  LDG.E R10, desc[UR8][R18.64] ;  /* 0x00000008120a7981 */ /* 0x000ee2000c1e1900 */
[----:B------:R-:W-:Y:S02]  /*06a0*/  LOP3.LUT R11, R4, 0xfffffffc, RZ, 0xc0, !PT ;  /* 0xfffffffc040b7812 */ /* 0x000fe400078ec0ff */
[----:B------:R-:W-:-:S04]  /*06b0*/  IADD3 R8, PT, PT, R8, 0x4, RZ ;  /* 0x0000000408087810 */ /* 0x000fc80007ffe0ff */
[----:B------:R-:W-:Y:S01]  /*06c0*/  ISETP.NE.AND P1, PT, R8, R11, PT ;  /* 0x0000000b0800720c */ /* 0x000fe20003f25270 */
[----:B---3--:R-:W-:-:S05]  /*06d0*/  FADD R5, R5, R10 ;  /* 0x0000000a05057221 */ /* 0x008fca0000000000 */
[----:B------:R2:W-:Y:S07]  /*06e0*/  STG.E desc[UR8][R18.64], R5 ;  /* 0x0000000512007986 */ /* 0x0005ee000c101908 */
[----:B------:R-:W-:Y:S05]  /*06f0*/  @P1 BRA `(.L_x_5) ;  /* 0xfffffff800a81947 */ /* 0x000fea000383ffff */
[----:B--2---:R-:W-:-:S07]  /*0700*/  MOV R3, R11 ;  /* 0x0000000b00037202 */ /* 0x004fce0000000f00 */
.L_x_4:
[----:B------:R-:W0:Y:S02]  /*0710*/  LDCU UR4, c[0x0][0x398] ;  /* 0x00007300ff0477ac */ /* 0x000e240008000800 */
[----:B0-----:R-:W-:-:S04]  /*0720*/  MOV R2, UR4 ;  /* 0x0000000400027c02 */ /* 0x001fc80008000f00 */
[----:B------:R-:W-:-:S13]  /*0730*/  LOP3.LUT P1, R4, R2, 0x3, RZ, 0xc0, !PT ;  /* 0x0000000302047812 */ /* 0x000fda000782c0ff */
[----:B------:R-:W-:Y:S05]  /*0740*/  @!P1 BRA `(.L_x_6) ;  /* 0x00000004002c9947 */ /* 0x000fea0003800000 */
[----:B------:R-:W-:Y:S02]  /*0750*/  ISETP.NE.AND P1, PT, R4, 0x1, PT ;  /* 0x000000010400780c */ /* 0x000fe40003f25270 */
[----:B------:R-:W-:-:S04]  /*0760*/  LOP3.LUT R5, R2, 0x1, RZ, 0xc0, !PT ;  /* 0x0000000102057812 */ /* 0x000fc800078ec0ff */
[----:B------:R-:W-:-:S07]  /*0770*/  ISETP.NE.U32.AND P2, PT, R5, 0x1, PT ;  /* 0x000000010500780c */ /* 0x000fce0003f45070 */
[----:B------:R-:W-:Y:S06]  /*0780*/  @!P1 BRA `(.L_x_7) ;  /* 0x0000000000b49947 */ /* 0x000fec0003800000 */
[----:B------:R-:W0:Y:S01]  /*0790*/  LDC.64 R8, c[0x0][0x380] ;  /* 0x0000e000ff087b82 */ /* 0x000e220000000a00 */
[----:B------:R-:W-:-:S04]  /*07a0*/  IMAD R5, R7, R2, R3 ;  /* 0x0000000207057224 */ /* 0x000fc800078e0203 */
[----:B------:R-:W-:Y:S02]  /*07b0*/  IMAD R11, R0, R5, UR6 ;  /* 0x00000006000b7e24 */ /* 0x000fe4000f8e0205 */
[----:B------:R-:W-:-:S04]  /*07c0*/  IMAD.WIDE R4, R5, 0x4, R12 ;  /* 0x0000000405047825 */ /* 0x000fc800078e020c */
[----:B0-----:R-:W-:Y:S02]  /*07d0*/  IMAD.WIDE R8, R11, 0x4, R8 ;  /* 0x000000040b087825 */ /* 0x001fe400078e0208 */
[----:B------:R-:W2:Y:S04]  /*07e0*/  LDG.E R11, desc[UR8][R4.64] ;  /* 0x00000008040b7981 */ /* 0x000ea8000c1e1900 */
[----:B------:R-:W3:Y:S01]  /*07f0*/  LDG.E.CONSTANT R10, desc[UR8][R8.64] ;  /* 0x00000008080a7981 */ /* 0x000ee2000c1e9900 */
[----:B------:R-:W-:Y:S01]  /*0800*/  IMAD R15, R3, R2, R7 ;  /* 0x00000002030f7224 */ /* 0x000fe200078e0207 */
[----:B---3--:R-:W-:-:S05]  /*0810*/  I2FP.F32.S32 R18, R10 ;  /* 0x0000000a00127245 */ /* 0x008fca0000201400 */
[----:B--2---:R-:W-:Y:S01]  /*0820*/  FADD R19, R18, R11 ;  /* 0x0000000b12137221 */ /* 0x004fe20000000000 */
[----:B------:R-:W-:Y:S02]  /*0830*/  IMAD.WIDE R10, R15, 0x4, R12 ;  /* 0x000000040f0a7825 */ /* 0x000fe400078e020c */
[----:B------:R-:W0:Y:S02]  /*0840*/  LDC R15, c[0x0][0x39c] ;  /* 0x0000e700ff0f7b82 */ /* 0x000e240000000800 */
[----:B------:R1:W-:Y:S04]  /*0850*/  STG.E desc[UR8][R4.64], R19 ;  /* 0x0000001304007986 */ /* 0x0003e8000c101908 */
[----:B------:R-:W2:Y:S01]  /*0860*/  LDG.E R21, desc[UR8][R10.64] ;  /* 0x000000080a157981 */ /* 0x000ea2000c1e1900 */
[----:B0-----:R-:W-:-:S05]  /*0870*/  IMAD.WIDE R16, R15, 0x4, R8 ;  /* 0x000000040f107825 */ /* 0x001fca00078e0208 */
[----:B------:R-:W3:Y:S01]  /*0880*/  LDG.E.CONSTANT R8, desc[UR8][R16.64] ;  /* 0x0000000810087981 */ /* 0x000ee2000c1e9900 */
[----:B--2---:R-:W-:-:S05]  /*0890*/  FADD R21, R18, R21 ;  /* 0x0000001512157221 */ /* 0x004fca0000000000 */
[----:B------:R0:W-:Y:S04]  /*08a0*/  STG.E desc[UR8][R10.64], R21 ;  /* 0x000000150a007986 */ /* 0x0001e8000c101908 */
[----:B------:R-:W2:Y:S01]  /*08b0*/  LDG.E R9, desc[UR8][R4.64] ;  /* 0x0000000804097981 */ /* 0x000ea2000c1e1900 */
[----:B---3--:R-:W-:-:S05]  /*08c0*/  I2FP.F32.S32 R18, R8 ;  /* 0x0000000800127245 */ /* 0x008fca0000201400 */
[----:B--2---:R-:W-:-:S05]  /*08d0*/  FADD R23, R18, R9 ;  /* 0x0000000912177221 */ /* 0x004fca0000000000 */
[----:B------:R2:W-:Y:S04]  /*08e0*/  STG.E desc[UR8][R4.64], R23 ;  /* 0x0000001704007986 */ /* 0x0005e8000c101908 */
[----:B-1----:R-:W3:Y:S01]  /*08f0*/  LDG.E R19, desc[UR8][R10.64] ;  /* 0x000000080a137981 */ /* 0x002ee2000c1e1900 */
[----:B------:R-:W-:-:S04]  /*0900*/  IMAD.WIDE R8, R15, 0x4, R16 ;  /* 0x000000040f087825 */ /* 0x000fc800078e0210 */
[----:B---3--:R-:W-:Y:S02]  /*0910*/  FADD R25, R18, R19 ;  /* 0x0000001312197221 */ /* 0x008fe40000000000 */
[----:B------:R-:W3:Y:S04]  /*0920*/  LDG.E.CONSTANT R18, desc[UR8][R8.64] ;  /* 0x0000000808127981 */ /* 0x000ee8000c1e9900 */
[----:B------:R1:W-:Y:S04]  /*0930*/  STG.E desc[UR8][R10.64], R25 ;  /* 0x000000190a007986 */ /* 0x0003e8000c101908 */
[----:B------:R-:W0:Y:S01]  /*0940*/  LDG.E R17, desc[UR8][R4.64+0x4] ;  /* 0x0000040804117981 */ /* 0x000e22000c1e1900 */
[----:B---3--:R-:W-:-:S05]  /*0950*/  I2FP.F32.S32 R20, R18 ;  /* 0x0000001200147245 */ /* 0x008fca0000201400 */
[----:B0-----:R-:W-:Y:S01]  /*0960*/  FADD R21, R20, R17 ;  /* 0x0000001114157221 */ /* 0x001fe20000000000 */
[----:B------:R-:W-:-:S04]  /*0970*/  IMAD.WIDE R16, R2, 0x4, R10 ;  /* 0x0000000402107825 */ /* 0x000fc800078e020a */
[----:B------:R0:W-:Y:S04]  /*0980*/  STG.E desc[UR8][R4.64+0x4], R21 ;  /* 0x0000041504007986 */ /* 0x0001e8000c101908 */
[----:B--2---:R-:W2:Y:S01]  /*0990*/  LDG.E R23, desc[UR8][R16.64] ;  /* 0x0000000810177981 */ /* 0x004ea2000c1e1900 */
[----:B------:R-:W-:-:S06]  /*09a0*/  IMAD.WIDE R18, R15, 0x4, R8 ;  /* 0x000000040f127825 */ /* 0x000fcc00078e0208 */
[----:B------:R-:W3:Y:S01]  /*09b0*/  LDG.E.CONSTANT R18, desc[UR8][R18.64] ;  /* 0x0000000812127981 */ /* 0x000ee2000c1e9900 */
[----:B--2---:R-:W-:-:S05]  /*09c0*/  FADD R23, R20, R23 ;  /* 0x0000001714177221 */ /* 0x004fca0000000000 */
[----:B------:R0:W-:Y:S04]  /*09d0*/  STG.E desc[UR8][R16.64], R23 ;  /* 0x0000001710007986 */ /* 0x0001e8000c101908 */
[----:B------:R-:W2:Y:S01]  /*09e0*/  LDG.E R9, desc[UR8][R4.64+0x4] ;  /* 0x0000040804097981 */ /* 0x000ea2000c1e1900 */
[----:B---3--:R-:W-:-:S05]  /*09f0*/  I2FP.F32.S32 R8, R18 ;  /* 0x0000001200087245 */ /* 0x008fca0000201400 */
[----:B--2---:R-:W-:-:S05]  /*0a00*/  FADD R9, R8, R9 ;  /* 0x0000000908097221 */ /* 0x004fca0000000000 */
[----:B------:R0:W-:Y:S04]  /*0a10*/  STG.E desc[UR8][R4.64+0x4], R9 ;  /* 0x0000040904007986 */ /* 0x0001e8000c101908 */
[----:B-1----:R-:W2:Y:S01]  /*0a20*/  LDG.E R11, desc[UR8][R16.64] ;  /* 0x00000008100b7981 */ /* 0x002ea2000c1e1900 */
[----:B------:R-:W-:Y:S01]  /*0a30*/  IADD3 R3, PT, PT, R3, 0x2, RZ ;  /* 0x0000000203037810 */ /* 0x000fe20007ffe0ff */
[----:B--2---:R-:W-:-:S05]  /*0a40*/  FADD R11, R8, R11 ;  /* 0x0000000b080b7221 */ /* 0x004fca0000000000 */
[----:B------:R0:W-:Y:S02]  /*0a50*/  STG.E desc[UR8][R16.64], R11 ;  /* 0x0000000b10007986 */ /* 0x0001e4000c101908 */
.L_x_7:
[----:B------:R-:W-:Y:S05]  /*0a60*/  @P2 BRA `(.L_x_6) ;  /* 0x0000000000642947 */ /* 0x000fea0003800000 */
[----:B0-----:R-:W0:Y:S01]  /*0a70*/  LDC.64 R4, c[0x0][0x380] ;  /* 0x0000e000ff047b82 */ /* 0x001e220000000a00 */
[----:B------:R-:W-:-:S04]  /*0a80*/  IMAD R9, R7, R2, R3 ;  /* 0x0000000207097224 */ /* 0x000fc800078e0203 */
[----:B------:R-:W-:Y:S02]  /*0a90*/  IMAD R11, R0, R9, UR6 ;  /* 0x00000006000b7e24 */ /* 0x000fe4000f8e0209 */
[----:B------:R-:W-:Y:S01]  /*0aa0*/  IMAD.WIDE R8, R9, 0x4, R12 ;  /* 0x0000000409087825 */ /* 0x000fe200078e020c */
[----:B------:R-:W1:Y:S04]  /*0ab0*/  LDC R17, c[0x0][0x39c] ;  /* 0x0000e700ff117b82 */ /* 0x000e680000000800 */
[----:B------:R-:W2:Y:S01]  /*0ac0*/  LDG.E R16, desc[UR8][R8.64] ;  /* 0x0000000808107981 */ /* 0x000ea2000c1e1900 */
[----:B0-----:R-:W-:-:S05]  /*0ad0*/  IMAD.WIDE R4, R11, 0x4, R4 ;  /* 0x000000040b047825 */ /* 0x001fca00078e0204 */
[----:B------:R-:W3:Y:S01]  /*0ae0*/  LDG.E.CONSTANT R10, desc[UR8][R4.64] ;  /* 0x00000008040a7981 */ /* 0x000ee2000c1e9900 */
[----:B------:R-:W-:Y:S01]  /*0af0*/  IMAD R11, R3, R2, R7 ;  /* 0x00000002030b7224 */ /* 0x000fe200078e0207 */
[----:B---3--:R-:W-:-:S03]  /*0b00*/  I2FP.F32.S32 R15, R10 ;  /* 0x0000000a000f7245 */ /* 0x008fc60000201400 */
[----:B------:R-:W-:-:S04]  /*0b10*/  IMAD.WIDE R10, R11, 0x4, R12 ;  /* 0x000000040b0a7825 */ /* 0x000fc800078e020c */
[----:B--2---:R-:W-:-:S05]  /*0b20*/  FADD R3, R15, R16 ;  /* 0x000000100f037221 */ /* 0x004fca0000000000 */
[----:B------:R0:W-:Y:S04]  /*0b30*/  STG.E desc[UR8][R8.64], R3 ;  /* 0x0000000308007986 */ /* 0x0001e8000c101908 */
[----:B------:R-:W2:Y:S01]  /*0b40*/  LDG.E R18, desc[UR8][R10.64] ;  /* 0x000000080a127981 */ /* 0x000ea2000c1e1900 */
[----:B-1----:R-:W-:-:S06]  /*0b50*/  IMAD.WIDE R16, R17, 0x4, R4 ;  /* 0x0000000411107825 */ /* 0x002fcc00078e0204 */
[----:B------:R-:W3:Y:S01]  /*0b60*/  LDG.E.CONSTANT R16, desc[UR8][R16.64] ;  /* 0x0000000810107981 */ /* 0x000ee2000c1e9900 */
[----:B--2---:R-:W-:-:S05]  /*0b70*/  FADD R15, R15, R18 ;  /* 0x000000120f0f7221 */ /* 0x004fca0000000000 */
[----:B------:R1:W-:Y:S04]  /*0b80*/  STG.E desc[UR8][R10.64], R15 ;  /* 0x0000000f0a007986 */ /* 0x0003e8000c101908 */
[----:B------:R-:W2:Y:S01]  /*0b90*/  LDG.E R5, desc[UR8][R8.64] ;  /* 0x0000000808057981 */ /* 0x000ea2000c1e1900 */
[----:B---3--:R-:W-:-:S05]  /*0ba0*/  I2FP.F32.S32 R4, R16 ;  /* 0x0000001000047245 */ /* 0x008fca0000201400 */
[----:B--2---:R-:W-:-:S05]  /*0bb0*/  FADD R5, R4, R5 ;  /* 0x0000000504057221 */ /* 0x004fca0000000000 */
[----:B------:R1:W-:Y:S04]  /*0bc0*/  STG.E desc[UR8][R8.64], R5 ;  /* 0x0000000508007986 */ /* 0x0003e8000c101908 */
[----:B0-----:R-:W2:Y:S02]  /*0bd0*/  LDG.E R3, desc[UR8][R10.64] ;  /* 0x000000080a037981 */ /* 0x001ea4000c1e1900 */
[----:B--2---:R-:W-:-:S05]  /*0be0*/  FADD R3, R4, R3 ;  /* 0x0000000304037221 */ /* 0x004fca0000000000 */
[----:B------:R1:W-:Y:S02]  /*0bf0*/  STG.E desc[UR8][R10.64], R3 ;  /* 0x000000030a007986 */ /* 0x0003e4000c101908 */
.L_x_6:
[----:B------:R-:W2:Y:S02]  /*0c00*/  LDCU UR4, c[0x0][0x360] ;  /* 0x00006c00ff0477ac */ /* 0x000ea40008000800 */
[----:B--2---:R-:W-:-:S04]  /*0c10*/  IADD3 R7, PT, PT, R7, UR4, RZ ;  /* 0x0000000407077c10 */ /* 0x004fc8000fffe0ff */
[----:B------:R-:W-:-:S13]  /*0c20*/  ISETP.GE.AND P1, PT, R7, R2, PT ;  /* 0x000000020700720c */ /* 0x000fda0003f26270 */
[----:B------:R-:W-:Y:S05]  /*0c30*/  @!P1 BRA `(.L_x_8) ;  /* 0xfffffff4004c9947 */ /* 0x000fea000383ffff */
.L_x_3:
[----:B------:R-:W-:Y:S05]  /*0c40*/  BSYNC.RECONVERGENT B1 ;  /* 0x0000000000017941 */ /* 0x000fea0003800200 */
.L_x_2:
[----:B------:R-:W-:Y:S05]  /*0c50*/  BRA `(.L_x_9) ;  /* 0x0000000c00447947 */ /* 0x000fea0003800000 */
.L_x_1:
[----:B------:R-:W0:Y:S02]  /*0c60*/  S2R R3, SR_TID.X ;  /* 0x0000000000037919 */ /* 0x000e240000002100 */
[----:B0-----:R-:W-:-:S13]  /*0c70*/  ISETP.GE.AND P0, PT, R3, R2, PT ;  /* 0x000000020300720c */ /* 0x001fda0003f06270 */
[----:B------:R-:W-:Y:S05]  /*0c80*/  @P0 BRA `(.L_x_9) ;  /* 0x0000000c00380947 */ /* 0x000fea0003800000 */
[----:B------:R-:W-:-:S04]  /*0c90*/  IADD3 R0, PT, PT, R2, -0x1, RZ ;  /* 0xffffffff02007810 */ /* 0x000fc80007ffe0ff */
[----:B------:R-:W-:Y:S02]  /*0ca0*/  ISETP.GE.U32.AND P0, PT, R0, 0x7, PT ;  /* 0x000000070000780c */ /* 0x000fe40003f06070 */
[----:B------:R-:W-:-:S11]  /*0cb0*/  LOP3.LUT R0, R2, 0x7, RZ, 0xc0, !PT ;  /* 0x0000000702007812 */ /* 0x000fd600078ec0ff */
.L_x_15:
[----:B0-----:R-:W-:Y:S01]  /*0cc0*/  HFMA2 R7, -RZ, RZ, 0, 0 ;  /* 0x00000000ff077431 */ /* 0x001fe200000001ff */
[----:B-1----:R-:W-:Y:S06]  /*0cd0*/  @!P0 BRA `(.L_x_10) ;  /* 0x0000000400708947 */ /* 0x002fec0003800000 */
[----:B------:R-:W-:-:S07]  /*0ce0*/  MOV R2, RZ ;  /* 0x000000ff00027202 */ /* 0x000fce0000000f00 */
.L_x_11:
[----:B-1----:R-:W0:Y:S08]  /*0cf0*/  LDC.64 R8, c[0x0][0x398] ;  /* 0x0000e600ff087b82 */ /* 0x002e300000000a00 */
[----:B------:R-:W1:Y:S01]  /*0d00*/  LDC.64 R10, c[0x0][0x380] ;  /* 0x0000e000ff0a7b82 */ /* 0x000e620000000a00 */
[----:B0-----:R-:W-:-:S04]  /*0d10*/  IMAD R4, R3, R8, R2 ;  /* 0x0000000803047224 */ /* 0x001fc800078e0202 */
[----:B------:R-:W-:-:S04]  /*0d20*/  IMAD R5, R4, R9, UR6 ;  /* 0x0000000604057e24 */ /* 0x000fc8000f8e0209 */
[----:B-1----:R-:W-:-:S04]  /*0d30*/  IMAD.WIDE R10, R5, 0x4, R10 ;  /* 0x00000004050a7825 */ /* 0x002fc800078e020a */
[----:B------:R-:W-:Y:S01]  /*0d40*/  IMAD.WIDE R4, R4, 0x4, R12 ;  /* 0x0000000404047825 */ /* 0x000fe200078e020c */
[----:B------:R-:W2:Y:S04]  /*0d50*/  LDG.E.CONSTANT R7, desc[UR8][R10.64] ;  /* 0x000000080a077981 */ /* 0x000ea8000c1e9900 */
[----:B------:R-:W3:Y:S01]  /*0d60*/  LDG.E R16, desc[UR8][R4.64] ;  /* 0x0000000804107981 */ /* 0x000ee2000c1e1900 */
[----:B------:R-:W-:Y:S01]  /*0d70*/  IMAD R17, R2, R8, R3 ;  /* 0x0000000802117224 */ /* 0x000fe200078e0203 */
[----:B--2---:R-:W-:-:S05]  /*0d80*/  I2FP.F32.S32 R7, R7 ;  /* 0x0000000700077245 */ /* 0x004fca0000201400 */
[----:B---3--:R-:W-:Y:S01]  /*0d90*/  FADD R15, R7, R16 ;  /* 0x00000010070f7221 */ /* 0x008fe20000000000 */
        /* <DEDUP_REMOVED lines=9> */
[----:B---3--:R-:W-:Y:S01]  /*0e30*/  FADD R23, R22, R11 ;  /* 0x0000000b16177221 */ /* 0x008fe20000000000 */
[----:B------:R-:W-:-:S04]  /*0e40*/  IMAD.WIDE R10, R8, 0x4, R16 ;  /* 0x00000004080a7825 */ /* 0x000fc800078e0210 */
[----:B------:R2:W-:Y:S04]  /*0e50*/  STG.E desc[UR8][R4.64+0x4], R23 ;  /* 0x0000041704007986 */ /* 0x0005e8000c101908 */
[----:B0-----:R-:W3:Y:S01]  /*0e60*/  LDG.E R15, desc[UR8][R10.64] ;  /* 0x000000080a0f7981 */ /* 0x001ee2000c1e1900 */
[----:B------:R-:W-:-:S04]  /*0e70*/  IMAD.WIDE R20, R9, 0x4, R18 ;  /* 0x0000000409147825 */ /* 0x000fc800078e0212 */
[----:B---3--:R-:W-:Y:S02]  /*0e80*/  FADD R15, R22, R15 ;  /* 0x0000000f160f7221 */ /* 0x008fe40000000000 */
[----:B------:R-:W3:Y:S04]  /*0e90*/  LDG.E.CONSTANT R22, desc[UR8][R20.64] ;  /* 0x0000000814167981 */ /* 0x000ee8000c1e9900 */
[----:B------:R0:W-:Y:S04]  /*0ea0*/  STG.E desc[UR8][R10.64], R15 ;  /* 0x0000000f0a007986 */ /* 0x0001e8000c101908 */
[----:B-1----:R-:W4:Y:S01]  /*0eb0*/  LDG.E R7, desc[UR8][R4.64+0x8] ;  /* 0x0000080804077981 */ /* 0x002f22000c1e1900 */
[----:B------:R-:W-:Y:S01]  /*0ec0*/  IMAD.WIDE R16, R8, 0x4, R10 ;  /* 0x0000000408107825 */ /* 0x000fe200078e020a */
[----:B---3--:R-:W-:-:S05]  /*0ed0*/  I2FP.F32.S32 R22, R22 ;  /* 0x0000001600167245 */ /* 0x008fca0000201400 */
[----:B----4-:R-:W-:-:S05]  /*0ee0*/  FADD R7, R22, R7 ;  /* 0x0000000716077221 */ /* 0x010fca0000000000 */
[----:B------:R1:W-:Y:S04]  /*0ef0*/  STG.E desc[UR8][R4.64+0x8], R7 ;  /* 0x0000080704007986 */ /* 0x0003e8000c101908 */
[----:B--2---:R-:W2:Y:S01]  /*0f00*/  LDG.E R23, desc[UR8][R16.64] ;  /* 0x0000000810177981 */ /* 0x004ea2000c1e1900 */
[----:B------:R-:W-:-:S04]  /*0f10*/  IMAD.WIDE R18, R9, 0x4, R20 ;  /* 0x0000000409127825 */ /* 0x000fc800078e0214 */
[----:B--2---:R-:W-:Y:S02]  /*0f20*/  FADD R23, R22, R23 ;  /* 0x0000001716177221 */ /* 0x004fe40000000000 */
[----:B------:R-:W2:Y:S04]  /*0f30*/  LDG.E.CONSTANT R22, desc[UR8][R18.64] ;  /* 0x0000000812167981 */ /* 0x000ea8000c1e9900 */
[----:B------:R3:W-:Y:S04]  /*0f40*/  STG.E desc[UR8][R16.64], R23 ;  /* 0x0000001710007986 */ /* 0x0007e8000c101908 */
[----:B0-----:R-:W4:Y:S01]  /*0f50*/  LDG.E R11, desc[UR8][R4.64+0xc] ;  /* 0x00000c08040b7981 */ /* 0x001f22000c1e1900 */
[----:B--2---:R-:W-:-:S05]  /*0f60*/  I2FP.F32.S32 R22, R22 ;  /* 0x0000001600167245 */ /* 0x004fca0000201400 */
[----:B----4-:R-:W-:Y:S01]  /*0f70*/  FADD R15, R22, R11 ;  /* 0x0000000b160f7221 */ /* 0x010fe20000000000 */
[----:B------:R-:W-:-:S04]  /*0f80*/  IMAD.WIDE R10, R8, 0x4, R16 ;  /* 0x00000004080a7825 */ /* 0x000fc800078e0210 */
[----:B------:R0:W-:Y:S04]  /*0f90*/  STG.E desc[UR8][R4.64+0xc], R15 ;  /* 0x00000c0f04007986 */ /* 0x0001e8000c101908 */
[----:B-1----:R-:W2:Y:S01]  /*0fa0*/  LDG.E R7, desc[UR8][R10.64] ;  /* 0x000000080a077981 */ /* 0x002ea2000c1e1900 */
[----:B------:R-:W-:-:S04]  /*0fb0*/  IMAD.WIDE R20, R9, 0x4, R18 ;  /* 0x0000000409147825 */ /* 0x000fc800078e0212 */
[----:B--2---:R-:W-:Y:S02]  /*0fc0*/  FADD R7, R22, R7 ;  /* 0x0000000716077221 */ /* 0x004fe40000000000 */
[----:B------:R-:W2:Y:S04]  /*0fd0*/  LDG.E.CONSTANT R22, desc[UR8][R20.64] ;  /* 0x0000000814167981 */ /* 0x000ea8000c1e9900 */
[----:B------:R1:W-:Y:S04]  /*0fe0*/  STG.E desc[UR8][R10.64], R7 ;  /* 0x000000070a007986 */ /* 0x0003e8000c101908 */
[----:B---3--:R-:W3:Y:S01]  /*0ff0*/  LDG.E R17, desc[UR8][R4.64+0x10] ;  /* 0x0000100804117981 */ /* 0x008ee2000c1e1900 */
        /* <DEDUP_REMOVED lines=20> */
[----:B------:R-:W-:Y:S01]  /*1140*/  IMAD.WIDE R16, R8, 0x4, R10 ;  /* 0x0000000408107825 */ /* 0x000fe200078e020a */
[----:B--2---:R-:W-:-:S05]  /*1150*/  I2FP.F32.S32 R22, R22 ;  /* 0x0000001600167245 */ /* 0x004fca0000201400 */
[----:B----4-:R-:W-:-:S05]  /*1160*/  FADD R15, R22, R15 ;  /* 0x0000000f160f7221 */ /* 0x010fca0000000000 */
[----:B------:R0:W-:Y:S04]  /*1170*/  STG.E desc[UR8][R4.64+0x18], R15 ;  /* 0x0000180f04007986 */ /* 0x0001e8000c101908 */
[----:B-1----:R-:W2:Y:S01]  /*1180*/  LDG.E R7, desc[UR8][R16.64] ;  /* 0x0000000810077981 */ /* 0x002ea2000c1e1900 */
[----:B------:R-:W-:-:S06]  /*1190*/  IMAD.WIDE R18, R9, 0x4, R20 ;  /* 0x0000000409127825 */ /* 0x000fcc00078e0214 */
[----:B------:R-:W4:Y:S01]  /*11a0*/  LDG.E.CONSTANT R18, desc[UR8][R18.64] ;  /* 0x0000000812127981 */ /* 0x000f22000c1e9900 */
[----:B--2---:R-:W-:-:S05]  /*11b0*/  FADD R7, R22, R7 ;  /* 0x0000000716077221 */ /* 0x004fca0000000000 */
[----:B------:R1:W-:Y:S04]  /*11c0*/  STG.E desc[UR8][R16.64], R7 ;  /* 0x0000000710007986 */ /* 0x0003e8000c101908 */
[----:B---3--:R-:W2:Y:S01]  /*11d0*/  LDG.E R10, desc[UR8][R4.64+0x1c] ;  /* 0x00001c08040a7981 */ /* 0x008ea2000c1e1900 */
[----:B----4-:R-:W-:-:S05]  /*11e0*/  I2FP.F32.S32 R9, R18 ;  /* 0x0000001200097245 */ /* 0x010fca0000201400 */
[----:B--2---:R-:W-:Y:S01]  /*11f0*/  FADD R21, R9, R10 ;  /* 0x0000000a09157221 */ /* 0x004fe20000000000 */
[----:B------:R-:W-:-:S04]  /*1200*/  IMAD.WIDE R10, R8, 0x4, R16 ;  /* 0x00000004080a7825 */ /* 0x000fc800078e0210 */
[----:B------:R1:W-:Y:S04]  /*1210*/  STG.E desc[UR8][R4.64+0x1c], R21 ;  /* 0x00001c1504007986 */ /* 0x0003e8000c101908 */
[----:B------:R-:W2:Y:S01]  /*1220*/  LDG.E R20, desc[UR8][R10.64] ;  /* 0x000000080a147981 */ /* 0x000ea2000c1e1900 */
[----:B0-----:R-:W-:Y:S02]  /*1230*/  LOP3.LUT R15, R8, 0xfffffff8, RZ, 0xc0, !PT ;  /* 0xfffffff8080f7812 */ /* 0x001fe400078ec0ff */
[----:B------:R-:W-:-:S04]  /*1240*/  IADD3 R2, PT, PT, R2, 0x8, RZ ;  /* 0x0000000802027810 */ /* 0x000fc80007ffe0ff */
[----:B------:R-:W-:Y:S01]  /*1250*/  ISETP.NE.AND P1, PT, R2, R15, PT ;  /* 0x0000000f0200720c */ /* 0x000fe20003f25270 */
[----:B--2---:R-:W-:-:S05]  /*1260*/  FADD R9, R9, R20 ;  /* 0x0000001409097221 */ /* 0x004fca0000000000 */
[----:B------:R1:W-:Y:S07]  /*1270*/  STG.E desc[UR8][R10.64], R9 ;  /* 0x000000090a007986 */ /* 0x0003ee000c101908 */
[----:B------:R-:W-:Y:S05]  /*1280*/  @P1 BRA `(.L_x_11) ;  /* 0xfffffff800981947 */ /* 0x000fea000383ffff */
[----:B-1----:R-:W-:-:S07]  /*1290*/  MOV R7, R15 ;  /* 0x0000000f00077202 */ /* 0x002fce0000000f00 */
.L_x_10:
[----:B------:R-:W-:-:S13]  /*12a0*/  ISETP.NE.AND P1, PT, R0, RZ, PT ;  /* 0x000000ff0000720c */ /* 0x000fda0003f25270 */
[----:B------:R-:W-:Y:S05]  /*12b0*/  @!P1 BRA `(.L_x_12) ;  /* 0x0000000400949947 */ /* 0x000fea0003800000 */
[----:B------:R-:W0:Y:S01]  /*12c0*/  LDC R2, c[0x0][0x398] ;  /* 0x0000e600ff027b82 */ /* 0x000e220000000800 */
[----:B------:R-:W-:-:S04]  /*12d0*/  IADD3 R4, PT, PT, R0, -0x1, RZ ;  /* 0xffffffff00047810 */ /* 0x000fc80007ffe0ff */
[----:B------:R-:W-:Y:S02]  /*12e0*/  ISETP.GE.U32.AND P1, PT, R4, 0x3, PT ;  /* 0x000000030400780c */ /* 0x000fe40003f26070 */
[----:B0-----:R-:W-:-:S11]  /*12f0*/  LOP3.LUT P2, R15, R2, 0x3, RZ, 0xc0, !PT ;  /* 0x00000003020f7812 */ /* 0x001fd6000784c0ff */
[----:B------:R-:W-:Y:S05]  /*1300*/  @!P1 BRA `(.L_x_13) ;  /* 0x0000000000bc9947 */ /* 0x000fea0003800000 */
[----:B------:R-:W0:Y:S08]  /*1310*/  LDC.64 R8, c[0x0][0x398] ;  /* 0x0000e600ff087b82 */ /* 0x000e300000000a00 */
        /* <DEDUP_REMOVED lines=22> */
[----:B------:R-:W3:Y:S01]  /*1480*/  LDG.E R27, desc[UR8][R10.64] ;  /* 0x000000080a1b7981 */ /* 0x000ee2000c1e1900 */
[----:B0-----:R-:W-:-:S04]  /*1490*/  IMAD.WIDE R20, R9, 0x4, R18 ;  /* 0x0000000409147825 */ /* 0x001fc800078e0212 */
[----:B---3--:R-:W-:Y:S02]  /*14a0*/  FADD R27, R22, R27 ;  /* 0x0000001b161b7221 */ /* 0x008fe40000000000 */
[----:B------:R-:W3:Y:S04]  /*14b0*/  LDG.E.CONSTANT R22, desc[UR8][R20.64] ;  /* 0x0000000814167981 */ /* 0x000ee8000c1e9900 */
[----:B------:R0:W-:Y:S04]  /*14c0*/  STG.E desc[UR8][R10.64], R27 ;  /* 0x0000001b0a007986 */ /* 0x0001e8000c101908 */
[----:B-1----:R-:W4:Y:S01]  /*14d0*/  LDG.E R17, desc[UR8][R4.64+0x8] ;  /* 0x0000080804117981 */ /* 0x002f22000c1e1900 */
[----:B---3--:R-:W-:-:S05]  /*14e0*/  I2FP.F32.S32 R22, R22 ;  /* 0x0000001600167245 */ /* 0x008fca0000201400 */
[----:B----4-:R-:W-:Y:S01]  /*14f0*/  FADD R23, R22, R17 ;  /* 0x0000001116177221 */ /* 0x010fe20000000000 */
[----:B------:R-:W-:-:S04]  /*1500*/  IMAD.WIDE R16, R8, 0x4, R10 ;  /* 0x0000000408107825 */ /* 0x000fc800078e020a */
[----:B------:R1:W-:Y:S04]  /*1510*/  STG.E desc[UR8][R4.64+0x8], R23 ;  /* 0x0000081704007986 */ /* 0x0003e8000c101908 */
[----:B--2---:R-:W2:Y:S01]  /*1520*/  LDG.E R25, desc[UR8][R16.64] ;  /* 0x0000000810197981 */ /* 0x004ea2000c1e1900 */
[----:B------:R-:W-:-:S06]  /*1530*/  IMAD.WIDE R18, R9, 0x4, R20 ;  /* 0x0000000409127825 */ /* 0x000fcc00078e0214 */
[----:B------:R-:W0:Y:S01]  /*1540*/  LDG.E.CONSTANT R18, desc[UR8][R18.64] ;  /* 0x0000000812127981 */ /* 0x000e22000c1e9900 */
[----:B--2---:R-:W-:-:S05]  /*1550*/  FADD R25, R22, R25 ;  /* 0x0000001916197221 */ /* 0x004fca0000000000 */
[----:B------:R1:W-:Y:S04]  /*1560*/  STG.E desc[UR8][R16.64], R25 ;  /* 0x0000001910007986 */ /* 0x0003e8000c101908 */
[----:B------:R-:W2:Y:S01]  /*1570*/  LDG.E R9, desc[UR8][R4.64+0xc] ;  /* 0x00000c0804097981 */ /* 0x000ea2000c1e1900 */
[----:B0-----:R-:W-:-:S05]  /*1580*/  I2FP.F32.S32 R10, R18 ;  /* 0x00000012000a7245 */ /* 0x001fca0000201400 */
[----:B--2---:R-:W-:Y:S01]  /*1590*/  FADD R11, R10, R9 ;  /* 0x000000090a0b7221 */ /* 0x004fe20000000000 */
[----:B------:R-:W-:-:S04]  /*15a0*/  IMAD.WIDE R8, R8, 0x4, R16 ;  /* 0x0000000408087825 */ /* 0x000fc800078e0210 */
[----:B------:R1:W-:Y:S04]  /*15b0*/  STG.E desc[UR8][R4.64+0xc], R11 ;  /* 0x00000c0b04007986 */ /* 0x0003e8000c101908 */
[----:B------:R-:W2:Y:S01]  /*15c0*/  LDG.E R21, desc[UR8][R8.64] ;  /* 0x0000000808157981 */ /* 0x000ea2000c1e1900 */
[----:B------:R-:W-:Y:S01]  /*15d0*/  IADD3 R7, PT, PT, R7, 0x4, RZ ;  /* 0x0000000407077810 */ /* 0x000fe20007ffe0ff */
[----:B--2---:R-:W-:-:S05]  /*15e0*/  FADD R21, R10, R21 ;  /* 0x000000150a157221 */ /* 0x004fca0000000000 */
[----:B------:R1:W-:Y:S02]  /*15f0*/  STG.E desc[UR8][R8.64], R21 ;  /* 0x0000001508007986 */ /* 0x0003e4000c101908 */
.L_x_13:
[----:B------:R-:W-:Y:S05]  /*1600*/  @!P2 BRA `(.L_x_12) ;  /* 0x0000000000c0a947 */ /* 0x000fea0003800000 */
[----:B------:R-:W-:Y:S02]  /*1610*/  ISETP.NE.AND P1, PT, R15, 0x1, PT ;  /* 0x000000010f00780c */ /* 0x000fe40003f25270 */
[----:B-1----:R-:W-:-:S04]  /*1620*/  LOP3.LUT R4, R2, 0x1, RZ, 0xc0, !PT ;  /* 0x0000000102047812 */ /* 0x002fc800078ec0ff */
[----:B------:R-:W-:-:S07]  /*1630*/  ISETP.NE.U32.AND P2, PT, R4, 0x1, PT ;  /* 0x000000010400780c */ /* 0x000fce0003f45070 */
[----:B------:R-:W-:Y:S06]  /*1640*/  @!P1 BRA `(.L_x_14) ;  /* 0x00000000006c9947 */ /* 0x000fec0003800000 */
[----:B------:R-:W0:Y:S01]  /*1650*/  LDC R16, c[0x0][0x39c] ;  /* 0x0000e700ff107b82 */ /* 0x000e220000000800 */
[----:B------:R-:W-:-:S07]  /*1660*/  IMAD R5, R3, R2, R7 ;  /* 0x0000000203057224 */ /* 0x000fce00078e0207 */
[----:B------:R-:W1:Y:S01]  /*1670*/  LDC.64 R10, c[0x0][0x380] ;  /* 0x0000e000ff0a7b82 */ /* 0x000e620000000a00 */
[C---:B0-----:R-:W-:Y:S02]  /*1680*/  IMAD R9, R5.reuse, R16, UR6 ;  /* 0x0000000605097e24 */ /* 0x041fe4000f8e0210 */
[----:B------:R-:W-:-:S05]  /*1690*/  IMAD.WIDE R4, R5, 0x4, R12 ;  /* 0x0000000405047825 */ /* 0x000fca00078e020c */
[----:B------:R-:W2:Y:S01]  /*16a0*/  LDG.E R8, desc[UR8][R4.64] ;  /* 0x0000000804087981 */ /* 0x000ea2000c1e1900 */
[----:B-1----:R-:W-:-:S05]  /*16b0*/  IMAD.WIDE R10, R9, 0x4, R10 ;  /* 0x00000004090a7825 */ /* 0x002fca00078e020a */
[----:B------:R-:W3:Y:S02]  /*16c0*/  LDG.E.CONSTANT R9, desc[UR8][R10.64] ;  /* 0x000000080a097981 */ /* 0x000ee4000c1e9900 */
[----:B---3--:R-:W-:Y:S01]  /*16d0*/  I2FP.F32.S32 R19, R9 ;  /* 0x0000000900137245 */ /* 0x008fe20000201400 */
[----:B------:R-:W-:-:S04]  /*16e0*/  IMAD R9, R7, R2, R3 ;  /* 0x0000000207097224 */ /* 0x000fc800078e0203 */
[----:B--2---:R-:W-:Y:S01]  /*16f0*/  FADD R15, R19, R8 ;  /* 0x00000008130f7221 */ /* 0x004fe20000000000 */
[----:B------:R-:W-:-:S04]  /*1700*/  IMAD.WIDE R8, R9, 0x4, R12 ;  /* 0x0000000409087825 */ /* 0x000fc800078e020c */
[----:B------:R0:W-:Y:S04]  /*1710*/  STG.E desc[UR8][R4.64], R15 ;  /* 0x0000000f04007986 */ /* 0x0001e8000c101908 */
[----:B------:R-:W2:Y:S01]  /*1720*/  LDG.E R18, desc[UR8][R8.64] ;  /* 0x0000000808127981 */ /* 0x000ea2000c1e1900 */
[----:B------:R-:W-:-:S06]  /*1730*/  IMAD.WIDE R16, R16, 0x4, R10 ;  /* 0x0000000410107825 */ /* 0x000fcc00078e020a */
[----:B------:R-:W3:Y:S01]  /*1740*/  LDG.E.CONSTANT R16, desc[UR8][R16.64] ;  /* 0x0000000810107981 */ /* 0x000ee2000c1e9900 */
[----:B--2---:R-:W-:-:S05]  /*1750*/  FADD R19, R19, R18 ;  /* 0x0000001213137221 */ /* 0x004fca0000000000 */
[----:B------:R1:W-:Y:S04]  /*1760*/  STG.E desc[UR8][R8.64], R19 ;  /* 0x0000001308007986 */ /* 0x0003e8000c101908 */
[----:B------:R-:W2:Y:S01]  /*1770*/  LDG.E R10, desc[UR8][R4.64+0x4] ;  /* 0x00000408040a7981 */ /* 0x000ea2000c1e1900 */
[----:B---3--:R-:W-:-:S05]  /*1780*/  I2FP.F32.S32 R18, R16 ;  /* 0x0000001000127245 */ /* 0x008fca0000201400 */
[----:B--2---:R-:W-:Y:S01]  /*1790*/  FADD R21, R18, R10 ;  /* 0x0000000a12157221 */ /* 0x004fe20000000000 */
[----:B------:R-:W-:-:S04]  /*17a0*/  IMAD.WIDE R10, R2, 0x4, R8 ;  /* 0x00000004020a7825 */ /* 0x000fc800078e0208 */
[----:B------:R1:W-:Y:S04]  /*17b0*/  STG.E desc[UR8][R4.64+0x4], R21 ;  /* 0x0000041504007986 */ /* 0x0003e8000c101908 */
[----:B0-----:R-:W2:Y:S01]  /*17c0*/  LDG.E R15, desc[UR8][R10.64] ;  /* 0x000000080a0f7981 */ /* 0x001ea2000c1e1900 */
[----:B------:R-:W-:Y:S01]  /*17d0*/  IADD3 R7, PT, PT, R7, 0x2, RZ ;  /* 0x0000000207077810 */ /* 0x000fe20007ffe0ff */
[----:B--2---:R-:W-:-:S05]  /*17e0*/  FADD R15, R18, R15 ;  /* 0x0000000f120f7221 */ /* 0x004fca0000000000 */
[----:B------:R1:W-:Y:S02]  /*17f0*/  STG.E desc[UR8][R10.64], R15 ;  /* 0x0000000f0a007986 */ /* 0x0003e4000c101908 */
.L_x_14:
[----:B------:R-:W-:Y:S05]  /*1800*/  @P2 BRA `(.L_x_12) ;  /* 0x0000000000402947 */ /* 0x000fea0003800000 */
[----:B-1----:R-:W0:Y:S01]  /*1810*/  LDC R4, c[0x0][0x39c] ;  /* 0x0000e700ff047b82 */ /* 0x002e220000000800 */
[----:B------:R-:W-:-:S07]  /*1820*/  IMAD R5, R3, R2, R7 ;  /* 0x0000000203057224 */ /* 0x000fce00078e0207 */
[----:B------:R-:W1:Y:S01]  /*1830*/  LDC.64 R8, c[0x0][0x380] ;  /* 0x0000e000ff087b82 */ /* 0x000e620000000a00 */
[C---:B0-----:R-:W-:Y:S02]  /*1840*/  IMAD R11, R5.reuse, R4, UR6 ;  /* 0x00000006050b7e24 */ /* 0x041fe4000f8e0204 */
[----:B------:R-:W-:-:S05]  /*1850*/  IMAD.WIDE R4, R5, 0x4, R12 ;  /* 0x0000000405047825 */ /* 0x000fca00078e020c */
[----:B------:R-:W2:Y:S01]  /*1860*/  LDG.E R10, desc[UR8][R4.64] ;  /* 0x00000008040a7981 */ /* 0x000ea2000c1e1900 */
[----:B-1----:R-:W-:-:S06]  /*1870*/  IMAD.WIDE R8, R11, 0x4, R8 ;  /* 0x000000040b087825 */ /* 0x002fcc00078e0208 */
[----:B------:R-:W3:Y:S01]  /*1880*/  LDG.E.CONSTANT R8, desc[UR8][R8.64] ;  /* 0x0000000808087981 */ /* 0x000ee2000c1e9900 */
[----:B------:R-:W-:Y:S01]  /*1890*/  IMAD R11, R7, R2, R3 ;  /* 0x00000002070b7224 */ /* 0x000fe200078e0203 */
[----:B---3--:R-:W-:-:S05]  /*18a0*/  I2FP.F32.S32 R15, R8 ;  /* 0x00000008000f7245 */ /* 0x008fca0000201400 */
[----:B--2---:R-:W-:Y:S01]  /*18b0*/  FADD R7, R15, R10 ;  /* 0x0000000a0f077221 */ /* 0x004fe20000000000 */
[----:B------:R-:W-:-:S04]  /*18c0*/  IMAD.WIDE R10, R11, 0x4, R12 ;  /* 0x000000040b0a7825 */ /* 0x000fc800078e020c */
[----:B------:R0:W-:Y:S04]  /*18d0*/  STG.E desc[UR8][R4.64], R7 ;  /* 0x0000000704007986 */ /* 0x0001e8000c101908 */
[----:B------:R-:W2:Y:S02]  /*18e0*/  LDG.E R2, desc[UR8][R10.64] ;  /* 0x000000080a027981 */ /* 0x000ea4000c1e1900 */
[----:B--2---:R-:W-:-:S05]  /*18f0*/  FADD R15, R15, R2 ;  /* 0x000000020f0f7221 */ /* 0x004fca0000000000 */
[----:B------:R0:W-:Y:S02]  /*1900*/  STG.E desc[UR8][R10.64], R15 ;  /* 0x0000000f0a007986 */ /* 0x0001e4000c101908 */
.L_x_12:
[----:B------:R-:W2:Y:S01]  /*1910*/  LDCU UR4, c[0x0][0x360] ;  /* 0x00006c00ff0477ac */ /* 0x000ea20008000800 */
[----:B------:R-:W3:Y:S01]  /*1920*/  LDCU UR5, c[0x0][0x398] ;  /* 0x00007300ff0577ac */ /* 0x000ee20008000800 */
[----:B--2---:R-:W-:Y:S02]  /*1930*/  IADD3 R3, PT, PT, R3, UR4, RZ ;  /* 0x0000000403037c10 */ /* 0x004fe4000fffe0ff */
[----:B---3--:R-:W-:-:S04]  /*1940*/  MOV R2, UR5 ;  /* 0x0000000500027c02 */ /* 0x008fc80008000f00 */
[----:B------:R-:W-:-:S13]  /*1950*/  ISETP.GE.AND P1, PT, R3, R2, PT ;  /* 0x000000020300720c */ /* 0x000fda0003f26270 */
[----:B------:R-:W-:Y:S05]  /*1960*/  @!P1 BRA `(.L_x_15) ;  /* 0xfffffff000d49947 */ /* 0x000fea000383ffff */
.L_x_9:
[----:B------:R-:W-:Y:S05]  /*1970*/  BSYNC.RECONVERGENT B0 ;  /* 0x0000000000007941 */ /* 0x000fea0003800200 */
.L_x_0:
[----:B01----:R-:W0:Y:S01]  /*1980*/  S2R R5, SR_TID.X ;  /* 0x0000000000057919 */ /* 0x003e220000002100 */
[----:B------:R-:W-:Y:S01]  /*1990*/  BSSY.RECONVERGENT B0, `(.L_x_16) ;  /* 0x000000e000007945 */ /* 0x000fe20003800200 */
[----:B------:R-:W-:Y:S01]  /*19a0*/  HFMA2 R0, -RZ, RZ, 0, 0 ;  /* 0x00000000ff007431 */ /* 0x000fe200000001ff */
[----:B------:R-:W-:Y:S01]  /*19b0*/  BAR.SYNC.DEFER_BLOCKING 0x0 ;  /* 0x0000000000007b1d */ /* 0x000fe20000010000 */
[----:B0-----:R-:W-:-:S13]  /*19c0*/  ISETP.GE.U32.AND P0, PT, R5, R6, PT ;  /* 0x000000060500720c */ /* 0x001fda0003f06070 */
[----:B------:R-:W-:Y:S05]  /*19d0*/  @P0 BRA `(.L_x_17) ;  /* 0x0000000000240947 */ /* 0x000fea0003800000 */
[----:B------:R-:W0:Y:S01]  /*19e0*/  LDC R4, c[0x0][0x360] ;  /* 0x0000d800ff047b82 */ /* 0x000e220000000800 */
[----:B------:R-:W-:Y:S02]  /*19f0*/  MOV R0, RZ ;  /* 0x000000ff00007202 */ /* 0x000fe40000000f00 */
[----:B------:R-:W-:-:S07]  /*1a00*/  MOV R3, R5 ;  /* 0x0000000500037202 */ /* 0x000fce0000000f00 */
.L_x_18:
[----:B------:R-:W-:-:S06]  /*1a10*/  IMAD.WIDE R8, R3, 0x4, R12 ;  /* 0x0000000403087825 */ /* 0x000fcc00078e020c */
[----:B------:R-:W2:Y:S01]  /*1a20*/  LDG.E R9, desc[UR8][R8.64] ;  /* 0x0000000808097981 */ /* 0x000ea2000c1e1900 */
[----:B0-----:R-:W-:-:S04]  /*1a30*/  IADD3 R3, PT, PT, R4, R3, RZ ;  /* 0x0000000304037210 */ /* 0x001fc80007ffe0ff */
[----:B------:R-:W-:Y:S01]  /*1a40*/  ISETP.GE.AND P0, PT, R3, R6, PT ;  /* 0x000000060300720c */ /* 0x000fe20003f06270 */
[----:B--2---:R-:W-:-:S12]  /*1a50*/  FADD R0, R9, R0 ;  /* 0x0000000009007221 */ /* 0x004fd80000000000 */
[----:B------:R-:W-:Y:S05]  /*1a60*/  @!P0 BRA `(.L_x_18) ;  /* 0xfffffffc00e88947 */ /* 0x000fea000383ffff */
.L_x_17:
[----:B------:R-:W-:Y:S05]  /*1a70*/  BSYNC.RECONVERGENT B0 ;  /* 0x0000000000007941 */ /* 0x000fea0003800200 */
.L_x_16:
[----:B------:R-:W0:Y:S01]  /*1a80*/  SHFL.DOWN PT, R3, R0, 0x10, 0x1f ;  /* 0x0a001f0000037f89 */ /* 0x000e2200000e0000 */
[----:B------:R-:W1:Y:S08]  /*1a90*/  S2UR UR5, SR_CgaCtaId ;  /* 0x00000000000579c3 */ /* 0x000e700000008800 */
[----:B------:R-:W-:Y:S08]  /*1aa0*/  BAR.SYNC.DEFER_BLOCKING 0x0 ;  /* 0x0000000000007b1d */ /* 0x000ff00000010000 */
[----:B------:R-:W-:Y:S01]  /*1ab0*/  BAR.SYNC.DEFER_BLOCKING 0x0 ;  /* 0x0000000000007b1d */ /* 0x000fe20000010000 */
[----:B0-----:R-:W-:Y:S01]  /*1ac0*/  FADD R3, R3, R0 ;  /* 0x0000000003037221 */ /* 0x001fe20000000000 */
[----:B------:R-:W-:-:S04]  /*1ad0*/  ISETP.NE.AND P0, PT, R5, RZ, PT ;  /* 0x000000ff0500720c */ /* 0x000fc80003f05270 */
[----:B------:R-:W-:Y:S01]  /*1ae0*/  UMOV UR4, 0x400 ;  /* 0x0000040000047882 */ /* 0x000fe20000000000 */
[----:B------:R-:W0:Y:S01]  /*1af0*/  SHFL.DOWN PT, R4, R3, 0x8, 0x1f ;  /* 0x09001f0003047f89 */ /* 0x000e2200000e0000 */
[----:B-1----:R-:W-:Y:S01]  /*1b00*/  ULEA UR4, UR5, UR4, 0x18 ;  /* 0x0000000405047291 */ /* 0x002fe2000f8ec0ff */
[----:B0-----:R-:W-:-:S05]  /*1b10*/  FADD R4, R3, R4 ;  /* 0x0000000403047221 */ /* 0x001fca0000000000 */
[----:B------:R-:W0:Y:S02]  /*1b20*/  SHFL.DOWN PT, R7, R4, 0x4, 0x1f ;  /* 0x08801f0004077f89 */ /* 0x000e2400000e0000 */
[----:B0-----:R-:W-:-:S05]  /*1b30*/  FADD R7, R4, R7 ;  /* 0x0000000704077221 */ /* 0x001fca0000000000 */
[----:B------:R-:W0:Y:S02]  /*1b40*/  SHFL.DOWN PT, R8, R7, 0x2, 0x1f ;  /* 0x08401f0007087f89 */ /* 0x000e2400000e0000 */
[----:B0-----:R-:W-:-:S05]  /*1b50*/  FADD R8, R7, R8 ;  /* 0x0000000807087221 */ /* 0x001fca0000000000 */
[----:B------:R-:W0:Y:S02]  /*1b60*/  SHFL.DOWN PT, R9, R8, 0x1, 0x1f ;  /* 0x08201f0008097f89 */ /* 0x000e2400000e0000 */
[----:B0-----:R-:W-:-:S05]  /*1b70*/  FADD R9, R8, R9 ;  /* 0x0000000908097221 */ /* 0x001fca0000000000 */
[----:B------:R-:W-:Y:S01]  /*1b80*/  @!P0 STS [UR4], R9 ;  /* 0x00000009ff008988 */ /* 0x000fe20008000804 */
[----:B------:R-:W-:Y:S06]  /*1b90*/  BAR.SYNC.DEFER_BLOCKING 0x0 ;  /* 0x0000000000007b1d */ /* 0x000fec0000010000 */
[----:B------:R-:W0:Y:S02]  /*1ba0*/  LDS R10, [UR4] ;  /* 0x00000004ff0a7984 */ /* 0x000e240008000800 */
[----:B0-----:R-:W-:-:S13]  /*1bb0*/  FSETP.GT.AND P0, PT, R10, RZ, PT ;  /* 0x000000ff0a00720b */ /* 0x001fda0003f04000 */
[----:B------:R-:W-:Y:S05]  /*1bc0*/  @P0 BRA `(.L_x_19) ;  /* 0x0000000400640947 */ /* 0x000fea0003800000 */
[----:B------:R-:W-:-:S13]  /*1bd0*/  ISETP.GE.AND P0, PT, R5, R2, PT ;  /* 0x000000020500720c */ /* 0x000fda0003f06270 */
[----:B------:R-:W-:Y:S05]  /*1be0*/  @P0 EXIT ;  /* 0x000000000000094d */ /* 0x000fea0003800000 */
[C---:B------:R-:W-:Y:S01]  /*1bf0*/  LOP3.LUT R3, R2.reuse, 0x7, RZ, 0xc0, !PT ;  /* 0x0000000702037812 */ /* 0x040fe200078ec0ff */
[----:B------:R-:W0:Y:S01]  /*1c00*/  LDCU UR4, c[0x0][0x360] ;  /* 0x00006c00ff0477ac */ /* 0x000e220008000800 */
[----:B------:R-:W-:Y:S02]  /*1c10*/  IADD3 R0, PT, PT, R2, -0x1, RZ ;  /* 0xffffffff02007810 */ /* 0x000fe40007ffe0ff */
[----:B------:R-:W-:Y:S02]  /*1c20*/  IADD3 R4, PT, PT, R3, -0x1, RZ ;  /* 0xffffffff03047810 */ /* 0x000fe40007ffe0ff */
[----:B------:R-:W-:Y:S02]  /*1c30*/  ISETP.GE.U32.AND P0, PT, R0, 0x7, PT ;  /* 0x000000070000780c */ /* 0x000fe40003f06070 */
[----:B------:R-:W-:Y:S02]  /*1c40*/  ISETP.GE.U32.AND P1, PT, R4, 0x3, PT ;  /* 0x000000030400780c */ /* 0x000fe40003f26070 */
[----:B------:R-:W-:-:S02]  /*1c50*/  LOP3.LUT R4, R2, 0x3, RZ, 0xc0, !PT ;  /* 0x0000000302047812 */ /* 0x000fc400078ec0ff */
[----:B------:R-:W-:-:S09]  /*1c60*/  LOP3.LUT R2, R2, 0xfffffff8, RZ, 0xc0, !PT ;  /* 0xfffffff802027812 */ /* 0x000fd200078ec0ff */
.L_x_30:
[----:B------:R-:W-:Y:S01]  /*1c70*/  BSSY.RECONVERGENT B0, `(.L_x_20) ;  /* 0x000001e000007945 */ /* 0x000fe20003800200 */
[----:B------:R-:W-:-:S03]  /*1c80*/  MOV R0, RZ ;  /* 0x000000ff00007202 */ /* 0x000fc60000000f00 */
[----:B01-3--:R-:W-:Y:S05]  /*1c90*/  @!P0 BRA `(.L_x_21) ;  /* 0x00000000006c8947 */ /* 0x00bfea0003800000 */
[----:B------:R-:W1:Y:S01]  /*1ca0*/  LDC.64 R8, c[0x0][0x390] ;  /* 0x0000e400ff087b82 */ /* 0x000e620000000a00 */
[----:B------:R-:W-:Y:S01]  /*1cb0*/  HFMA2 R27, -RZ, RZ, 0, 0 ;  /* 0x00000000ff1b7431 */ /* 0x000fe200000001ff */
[----:B------:R-:W-:Y:S06]  /*1cc0*/  BSSY.RECONVERGENT B1, `(.L_x_22) ;  /* 0x0000017000017945 */ /* 0x000fec0003800200 */
[----:B------:R-:W2:Y:S02]  /*1cd0*/  LDC.64 R6, c[0x0][0x398] ;  /* 0x0000e600ff067b82 */ /* 0x000ea40000000a00 */
.L_x_23:
[----:B--2---:R-:W-:Y:S01]  /*1ce0*/  IMAD R0, R5, R6, R27 ;  /* 0x0000000605007224 */ /* 0x004fe200078e021b */
[----:B------:R-:W-:-:S03]  /*1cf0*/  IADD3 R27, PT, PT, R27, 0x8, RZ ;  /* 0x000000081b1b7810 */ /* 0x000fc60007ffe0ff */
[----:B---3--:R-:W-:Y:S01]  /*1d00*/  IMAD R19, R0, R7, UR6 ;  /* 0x0000000600137e24 */ /* 0x008fe2000f8e0207 */
[----:B------:R-:W-:-:S03]  /*1d10*/  ISETP.NE.AND P2, PT, R27, R2, PT ;  /* 0x000000021b00720c */ /* 0x000fc60003f45270 */
[----:B-1----:R-:W-:-:S05]  /*1d20*/  IMAD.WIDE R18, R19, 0x4, R8 ;  /* 0x0000000413127825 */ /* 0x002fca00078e0208 */
[----:B------:R3:W-:Y:S01]  /*1d30*/  STG.E desc[UR8][R18.64], RZ ;  /* 0x000000ff12007986 */ /* 0x0007e2000c101908 */
[----:B------:R-:W-:-:S05]  /*1d40*/  IMAD.WIDE R20, R7, 0x4, R18 ;  /* 0x0000000407147825 */ /* 0x000fca00078e0212 */
        /* <DEDUP_REMOVED lines=13> */
[----:B------:R-:W-:Y:S05]  /*1e20*/  @P2 BRA `(.L_x_23) ;  /* 0xfffffffc00ac2947 */ /* 0x000fea000383ffff */
[----:B0-----:R-:W-:Y:S05]  /*1e30*/  BSYNC.RECONVERGENT B1 ;  /* 0x0000000000017941 */ /* 0x001fea0003800200 */
.L_x_22:
[----:B------:R-:W-:-:S07]  /*1e40*/  MOV R0, R2 ;  /* 0x0000000200007202 */ /* 0x000fce0000000f00 */
.L_x_21:
[----:B0-----:R-:W-:Y:S05]  /*1e50*/  BSYNC.RECONVERGENT B0 ;  /* 0x0000000000007941 */ /* 0x001fea0003800200 */
.L_x_20:
[----:B------:R-:W-:Y:S01]  /*1e60*/  ISETP.NE.AND P2, PT, R3, RZ, PT ;  /* 0x000000ff0300720c */ /* 0x000fe20003f45270 */
[----:B------:R-:W-:-:S12]  /*1e70*/  BSSY.RECONVERGENT B0, `(.L_x_24) ;  /* 0x0000029000007945 */ /* 0x000fd80003800200 */
[----:B------:R-:W-:Y:S05]  /*1e80*/  @!P2 BRA `(.L_x_25) ;  /* 0x00000000009ca947 */ /* 0x000fea0003800000 */
[----:B------:R-:W-:Y:S01]  /*1e90*/  BSSY.RECONVERGENT B1, `(.L_x_26) ;  /* 0x0000010000017945 */ /* 0x000fe20003800200 */
[----:B------:R-:W-:-:S03]  /*1ea0*/  ISETP.NE.AND P2, PT, R4, RZ, PT ;  /* 0x000000ff0400720c */ /* 0x000fc60003f45270 */
[----:B------:R-:W-:Y:S10]  /*1eb0*/  @!P1 BRA `(.L_x_27) ;  /* 0x0000000000349947 */ /* 0x000ff40003800000 */
[----:B---3--:R-:W0:Y:S08]  /*1ec0*/  LDC.64 R12, c[0x0][0x398] ;  /* 0x0000e600ff0c7b82 */ /* 0x008e300000000a00 */
[----:B------:R-:W1:Y:S01]  /*1ed0*/  LDC.64 R6, c[0x0][0x390] ;  /* 0x0000e400ff067b82 */ /* 0x000e620000000a00 */
[----:B0-----:R-:W-:Y:S01]  /*1ee0*/  IMAD R8, R5, R12, R0 ;  /* 0x0000000c05087224 */ /* 0x001fe200078e0200 */
[----:B------:R-:W-:-:S03]  /*1ef0*/  IADD3 R0, PT, PT, R0, 0x4, RZ ;  /* 0x0000000400007810 */ /* 0x000fc60007ffe0ff */
[----:B------:R-:W-:-:S04]  /*1f00*/  IMAD R9, R8, R13, UR6 ;  /* 0x0000000608097e24 */ /* 0x000fc8000f8e020d */
[----:B-1----:R-:W-:-:S05]  /*1f10*/  IMAD.WIDE R6, R9, 0x4, R6 ;  /* 0x0000000409067825 */ /* 0x002fca00078e0206 */
[----:B------:R0:W-:Y:S01]  /*1f20*/  STG.E desc[UR8][R6.64], RZ ;  /* 0x000000ff06007986 */ /* 0x0001e2000c101908 */
[----:B------:R-:W-:-:S05]  /*1f30*/  IMAD.WIDE R8, R13, 0x4, R6 ;  /* 0x000000040d087825 */ /* 0x000fca00078e0206 */
[----:B------:R0:W-:Y:S01]  /*1f40*/  STG.E desc[UR8][R8.64], RZ ;  /* 0x000000ff08007986 */ /* 0x0001e2000c101908 */
[----:B------:R-:W-:-:S05]  /*1f50*/  IMAD.WIDE R10, R13, 0x4, R8 ;  /* 0x000000040d0a7825 */ /* 0x000fca00078e0208 */
[----:B------:R0:W-:Y:S01]  /*1f60*/  STG.E desc[UR8][R10.64], RZ ;  /* 0x000000ff0a007986 */ /* 0x0001e2000c101908 */
[----:B------:R-:W-:-:S05]  /*1f70*/  IMAD.WIDE R12, R13, 0x4, R10 ;  /* 0x000000040d0c7825 */ /* 0x000fca00078e020a */
[----:B------:R0:W-:Y:S02]  /*1f80*/  STG.E desc[UR8][R12.64], RZ ;  /* 0x000000ff0c007986 */ /* 0x0001e4000c101908 */
.L_x_27:
[----:B------:R-:W-:Y:S05]  /*1f90*/  BSYNC.RECONVERGENT B1 ;  /* 0x0000000000017941 */ /* 0x000fea0003800200 */
.L_x_26:
[----:B------:R-:W-:Y:S05]  /*1fa0*/  @!P2 BRA `(.L_x_25) ;  /* 0x000000000054a947 */ /* 0x000fea0003800000 */
[----:B0--3--:R-:W0:Y:S01]  /*1fb0*/  LDC R12, c[0x0][0x398] ;  /* 0x0000e600ff0c7b82 */ /* 0x009e220000000800 */
[----:B------:R-:W-:Y:S01]  /*1fc0*/  ISETP.NE.AND P2, PT, R4, 0x1, PT ;  /* 0x000000010400780c */ /* 0x000fe20003f45270 */
[----:B------:R-:W-:Y:S01]  /*1fd0*/  BSSY.RECONVERGENT B1, `(.L_x_28) ;  /* 0x000000e000017945 */ /* 0x000fe20003800200 */
[----:B0-----:R-:W-:-:S13]  /*1fe0*/  LOP3.LUT P3, RZ, R12, 0x1, RZ, 0xc0, !PT ;  /* 0x000000010cff7812 */ /* 0x001fda000786c0ff */
[----:B------:R-:W0:Y:S08]  /*1ff0*/  @P3 LDC R15, c[0x0][0x39c] ;  /* 0x0000e700ff0f3b82 */ /* 0x000e300000000800 */
[----:B------:R-:W1:Y:S01]  /*2000*/  @P3 LDC.64 R6, c[0x0][0x390] ;  /* 0x0000e400ff063b82 */ /* 0x000e620000000a00 */
[----:B------:R-:W-:Y:S05]  /*2010*/  @!P2 BRA `(.L_x_29) ;  /* 0x000000000024a947 */ /* 0x000fea0003800000 */
[----:B------:R-:W2:Y:S08]  /*2020*/  LDC.64 R10, c[0x0][0x398] ;  /* 0x0000e600ff0a7b82 */ /* 0x000eb00000000a00 */
[----:B------:R-:W3:Y:S01]  /*2030*/  LDC.64 R8, c[0x0][0x390] ;  /* 0x0000e400ff087b82 */ /* 0x000ee20000000a00 */
[----:B--2---:R-:W-:Y:S01]  /*2040*/  IMAD R10, R5, R10, R0 ;  /* 0x0000000a050a7224 */ /* 0x004fe200078e0200 */
[----:B------:R-:W-:-:S03]  /*2050*/  IADD3 R0, PT, PT, R0, 0x2, RZ ;  /* 0x0000000200007810 */ /* 0x000fc60007ffe0ff */
[----:B------:R-:W-:-:S04]  /*2060*/  IMAD R13, R10, R11, UR6 ;  /* 0x000000060a0d7e24 */ /* 0x000fc8000f8e020b */
[----:B---3--:R-:W-:-:S05]  /*2070*/  IMAD.WIDE R8, R13, 0x4, R8 ;  /* 0x000000040d087825 */ /* 0x008fca00078e0208 */
[----:B------:R2:W-:Y:S01]  /*2080*/  STG.E desc[UR8][R8.64], RZ ;  /* 0x000000ff08007986 */ /* 0x0005e2000c101908 */
[----:B------:R-:W-:-:S05]  /*2090*/  IMAD.WIDE R10, R11, 0x4, R8 ;  /* 0x000000040b0a7825 */ /* 0x000fca00078e0208 */
[----:B------:R2:W-:Y:S02]  /*20a0*/  STG.E desc[UR8][R10.64], RZ ;  /* 0x000000ff0a007986 */ /* 0x0005e4000c101908 */
.L_x_29:
[----:B------:R-:W-:Y:S05]  /*20b0*/  BSYNC.RECONVERGENT B1 ;  /* 0x0000000000017941 */ /* 0x000fea0003800200 */
.L_x_28:
[----:B------:R-:W-:-:S04]  /*20c0*/  @P3 IMAD R0, R5, R12, R0 ;  /* 0x0000000c05003224 */ /* 0x000fc800078e0200 */
[----:B0-2---:R-:W-:-:S04]  /*20d0*/  @P3 IMAD R9, R0, R15, UR6 ;  /* 0x0000000600093e24 */ /* 0x005fc8000f8e020f */
[----:B-1----:R-:W-:-:S05]  /*20e0*/  @P3 IMAD.WIDE R6, R9, 0x4, R6 ;  /* 0x0000000409063825 */ /* 0x002fca00078e0206 */
[----:B------:R1:W-:Y:S02]  /*20f0*/  @P3 STG.E desc[UR8][R6.64], RZ ;  /* 0x000000ff06003986 */ /* 0x0003e4000c101908 */
.L_x_25:
[----:B------:R-:W-:Y:S05]  /*2100*/  BSYNC.RECONVERGENT B0 ;  /* 0x0000000000007941 */ /* 0x000fea0003800200 */
.L_x_24:
[----:B------:R-:W2:Y:S01]  /*2110*/  LDCU UR5, c[0x0][0x398] ;  /* 0x00007300ff0577ac */ /* 0x000ea20008000800 */
[----:B------:R-:W-:-:S04]  /*2120*/  IADD3 R5, PT, PT, R5, UR4, RZ ;  /* 0x0000000405057c10 */ /* 0x000fc8000fffe0ff */
[----:B--2---:R-:W-:-:S13]  /*2130*/  ISETP.GE.AND P2, PT, R5, UR5, PT ;  /* 0x0000000505007c0c */ /* 0x004fda000bf46270 */
[----:B------:R-:W-:Y:S05]  /*2140*/  @!P2 BRA `(.L_x_30) ;  /* 0xfffffff800c8a947 */ /* 0x000fea000383ffff */
[----:B------:R-:W-:Y:S05]  /*2150*/  EXIT ;  /* 0x000000000000794d */ /* 0x000fea0003800000 */
.L_x_19:
[----:B------:R-:W-:Y:S01]  /*2160*/  ISETP.GE.U32.AND P0, PT, R5, R6, PT ;  /* 0x000000060500720c */ /* 0x000fe20003f06070 */
[----:B------:R-:W-:-:S12]  /*2170*/  BSSY.RECONVERGENT B0, `(.L_x_31) ;  /* 0x0000017000007945 */ /* 0x000fd80003800200 */
[----:B------:R-:W-:Y:S05]  /*2180*/  @P0 BRA `(.L_x_32) ;  /* 0x0000000000540947 */ /* 0x000fea0003800000 */
[----:B------:R-:W0:Y:S01]  /*2190*/  LDC R4, c[0x0][0x360] ;  /* 0x0000d800ff047b82 */ /* 0x000e220000000800 */
[----:B------:R-:W-:-:S07]  /*21a0*/  MOV R7, R5 ;  /* 0x0000000500077202 */ /* 0x000fce0000000f00 */
.L_x_35:
[----:B-1----:R-:W-:-:S05]  /*21b0*/  IMAD.WIDE R8, R7, 0x4, R12 ;  /* 0x0000000407087825 */ /* 0x002fca00078e020c */
[----:B------:R-:W2:Y:S01]  /*21c0*/  LDG.E R3, desc[UR8][R8.64] ;  /* 0x0000000808037981 */ /* 0x000ea2000c1e1900 */
[----:B------:R-:W1:Y:S01]  /*21d0*/  MUFU.RCP R11, R10 ;  /* 0x0000000a000b7308 */ /* 0x000e620000001000 */
[----:B0-----:R-:W-:Y:S01]  /*21e0*/  IADD3 R7, PT, PT, R4, R7, RZ ;  /* 0x0000000704077210 */ /* 0x001fe20007ffe0ff */
[----:B------:R-:W-:Y:S03]  /*21f0*/  BSSY.RECONVERGENT B3, `(.L_x_33) ;  /* 0x000000c000037945 */ /* 0x000fe60003800200 */
[----:B------:R-:W-:Y:S01]  /*2200*/  ISETP.GE.AND P1, PT, R7, R6, PT ;  /* 0x000000060700720c */ /* 0x000fe20003f26270 */
[----:B-1----:R-:W-:-:S04]  /*2210*/  FFMA R0, -R10, R11, 1 ;  /* 0x3f8000000a007423 */ /* 0x002fc8000000010b */
[----:B------:R-:W-:Y:S01]  /*2220*/  FFMA R0, R11, R0, R11 ;  /* 0x000000000b007223 */ /* 0x000fe2000000000b */
[----:B--2---:R-:W0:Y:S03]  /*2230*/  FCHK P0, R3, R10 ;  /* 0x0000000a03007302 */ /* 0x004e260000000000 */
[----:B------:R-:W-:-:S04]  /*2240*/  FFMA R11, R3, R0, RZ ;  /* 0x00000000030b7223 */ /* 0x000fc800000000ff */
[----:B------:R-:W-:-:S04]  /*2250*/  FFMA R2, -R10, R11, R3 ;  /* 0x0000000b0a027223 */ /* 0x000fc80000000103 */
[----:B------:R-:W-:Y:S01]  /*2260*/  FFMA R0, R0, R2, R11 ;  /* 0x0000000200007223 */ /* 0x000fe2000000000b */
[----:B0-----:R-:W-:Y:S06]  /*2270*/  @!P0 BRA `(.L_x_34) ;  /* 0x00000000000c8947 */ /* 0x001fec0003800000 */
[----:B------:R-:W-:Y:S02]  /*2280*/  MOV R0, R10 ;  /* 0x0000000a00007202 */ /* 0x000fe40000000f00 */
[----:B------:R-:W-:-:S07]  /*2290*/  MOV R2, 0x22b0 ;  /* 0x000022b000027802 */ /* 0x000fce0000000f00 */
[----:B------:R-:W-:Y:S05]  /*22a0*/  CALL.REL.NOINC `($__internal_0_$__cuda_sm3x_div_rn_noftz_f32_slowpath) ;  /* 0x0000002400cc7944 */ /* 0x000fea0003c00000 */
.L_x_34:
[----:B------:R-:W-:Y:S05]  /*22b0*/  BSYNC.RECONVERGENT B3 ;  /* 0x0000000000037941 */ /* 0x000fea0003800200 */
.L_x_33:
[----:B------:R1:W-:Y:S01]  /*22c0*/  STG.E desc[UR8][R8.64], R0 ;  /* 0x0000000008007986 */ /* 0x0003e2000c101908 */
[----:B------:R-:W-:Y:S05]  /*22d0*/  @!P1 BRA `(.L_x_35) ;  /* 0xfffffffc00b49947 */ /* 0x000fea000383ffff */
.L_x_32:
[----:B------:R-:W-:Y:S05]  /*22e0*/  BSYNC.RECONVERGENT B0 ;  /* 0x0000000000007941 */ /* 0x000fea0003800200 */
.L_x_31:
[----:B------:R-:W0:Y:S01]  /*22f0*/  LDCU UR4, c[0x0][0x398] ;  /* 0x00007300ff0477ac */ /* 0x000e220008000800 */
[----:B------:R-:W-:Y:S01]  /*2300*/  BSSY.RECONVERGENT B0, `(.L_x_36) ;  /* 0x0000097000007945 */ /* 0x000fe20003800200 */
[----:B0-----:R-:W-:Y:S01]  /*2310*/  MOV R10, UR4 ;  /* 0x00000004000a7c02 */ /* 0x001fe20008000f00 */
[----:B------:R-:W-:Y:S03]  /*2320*/  BAR.SYNC.DEFER_BLOCKING 0x0 ;  /* 0x0000000000007b1d */ /* 0x000fe60000010000 */
[----:B------:R-:W-:-:S13]  /*2330*/  ISETP.GE.AND P0, PT, R5, R10, PT ;  /* 0x0000000a0500720c */ /* 0x000fda0003f06270 */
[----:B------:R-:W-:Y:S05]  /*2340*/  @P0 BRA `(.L_x_37) ;  /* 0x0000000800480947 */ /* 0x000fea0003800000 */
[----:B-1----:R-:W0:Y:S01]  /*2350*/  LDC R0, c[0x0][0x360] ;  /* 0x0000d800ff007b82 */ /* 0x002e220000000800 */
[C---:B------:R-:W-:Y:S02]  /*2360*/  LOP3.LUT R2, R10.reuse, 0xf, RZ, 0xc0, !PT ;  /* 0x0000000f0a027812 */ /* 0x040fe400078ec0ff */
[C---:B------:R-:W-:Y:S02]  /*2370*/  LOP3.LUT R3, R10.reuse, 0x7, RZ, 0xc0, !PT ;  /* 0x000000070a037812 */ /* 0x040fe400078ec0ff */
[----:B------:R-:W-:Y:S02]  /*2380*/  IADD3 R6, PT, PT, R10, -0x1, RZ ;  /* 0xffffffff0a067810 */ /* 0x000fe40007ffe0ff */
[----:B------:R-:W-:Y:S02]  /*2390*/  IADD3 R4, PT, PT, R2, -0x1, RZ ;  /* 0xffffffff02047810 */ /* 0x000fe40007ffe0ff */
[----:B------:R-:W-:Y:S02]  /*23a0*/  IADD3 R7, PT, PT, R3, -0x1, RZ ;  /* 0xffffffff03077810 */ /* 0x000fe40007ffe0ff */
[----:B------:R-:W-:-:S02]  /*23b0*/  ISETP.GE.U32.AND P2, PT, R6, 0xf, PT ;  /* 0x0000000f0600780c */ /* 0x000fc40003f46070 */
[----:B------:R-:W-:Y:S02]  /*23c0*/  ISETP.GE.U32.AND P1, PT, R4, 0x7, PT ;  /* 0x000000070400780c */ /* 0x000fe40003f26070 */
[----:B------:R-:W-:Y:S02]  /*23d0*/  ISETP.GE.U32.AND P0, PT, R7, 0x3, PT ;  /* 0x000000030700780c */ /* 0x000fe40003f06070 */
[C---:B------:R-:W-:Y:S02]  /*23e0*/  LOP3.LUT R4, R10.reuse, 0xfffffff0, RZ, 0xc0, !PT ;  /* 0xfffffff00a047812 */ /* 0x040fe400078ec0ff */
[----:B------:R-:W-:Y:S02]  /*23f0*/  LOP3.LUT R6, R10, 0x3, RZ, 0xc0, !PT ;  /* 0x000000030a067812 */ /* 0x000fe400078ec0ff */
[----:B------:R-:W-:-:S07]  /*2400*/  MOV R7, R5 ;  /* 0x0000000500077202 */ /* 0x000fce0000000f00 */
.L_x_43:
[----:B------:R-:W-:Y:S01]  /*2410*/  HFMA2 R22, -RZ, RZ, 0, 0 ;  /* 0x00000000ff167431 */ /* 0x000fe200000001ff */
[----:B------:R-:W-:Y:S01]  /*2420*/  MOV R28, RZ ;  /* 0x000000ff001c7202 */ /* 0x000fe20000000f00 */
[----:B------:R-:W-:Y:S06]  /*2430*/  @!P2 BRA `(.L_x_38) ;  /* 0x0000000000e0a947 */ /* 0x000fec0003800000 */
[----:B------:R-:W-:Y:S02]  /*2440*/  MOV R22, RZ ;  /* 0x000000ff00167202 */ /* 0x000fe40000000f00 */
[----:B------:R-:W-:-:S07]  /*2450*/  MOV R11, RZ ;  /* 0x000000ff000b7202 */ /* 0x000fce0000000f00 */
.L_x_39:
[----:B------:R-:W1:Y:S02]  /*2460*/  LDC R27, c[0x0][0x398] ;  /* 0x0000e600ff1b7b82 */ /* 0x000e640000000800 */
[----:B-1----:R-:W-:-:S04]  /*2470*/  IMAD R9, R11, R27, R7 ;  /* 0x0000001b0b097224 */ /* 0x002fc800078e0207 */
[----:B------:R-:W-:-:S05]  /*2480*/  IMAD.WIDE R8, R9, 0x4, R12 ;  /* 0x0000000409087825 */ /* 0x000fca00078e020c */
[----:B------:R-:W2:Y:S01]  /*2490*/  LDG.E R29, desc[UR8][R8.64] ;  /* 0x00000008081d7981 */ /* 0x000ea2000c1e1900 */
[----:B------:R-:W-:-:S05]  /*24a0*/  IMAD.WIDE R24, R27, 0x4, R8 ;  /* 0x000000041b187825 */ /* 0x000fca00078e0208 */
[----:B------:R-:W3:Y:S01]  /*24b0*/  LDG.E R15, desc[UR8][R24.64] ;  /* 0x00000008180f7981 */ /* 0x000ee2000c1e1900 */
[----:B------:R-:W-:-:S05]  /*24c0*/  IMAD.WIDE R16, R27, 0x4, R24 ;  /* 0x000000041b107825 */ /* 0x000fca00078e0218 */
[----:B------:R1:W4:Y:S01]  /*24d0*/  LDG.E R8, desc[UR8][R16.64] ;  /* 0x0000000810087981 */ /* 0x000322000c1e1900 */
[----:B------:R-:W-:-:S05]  /*24e0*/  IMAD.WIDE R20, R27, 0x4, R16 ;  /* 0x000000041b147825 */ /* 0x000fca00078e0210 */
[----:B------:R5:W4:Y:S01]  /*24f0*/  LDG.E R10, desc[UR8][R20.64] ;  /* 0x00000008140a7981 */ /* 0x000b22000c1e1900 */
[----:B------:R-:W-:-:S05]  /*2500*/  IMAD.WIDE R18, R27, 0x4, R20 ;  /* 0x000000041b127825 */ /* 0x000fca00078e0214 */
[----:B------:R0:W4:Y:S01]  /*2510*/  LDG.E R9, desc[UR8][R18.64] ;  /* 0x0000000812097981 */ /* 0x000122000c1e1900 */
[----:B-1----:R-:W-:-:S05]  /*2520*/  IMAD.WIDE R16, R27, 0x4, R18 ;  /* 0x000000041b107825 */ /* 0x002fca00078e0212 */
[----:B------:R1:W4:Y:S01]  /*2530*/  LDG.E R26, desc[UR8][R16.64] ;  /* 0x00000008101a7981 */ /* 0x000322000c1e1900 */
[----:B------:R-:W-:-:S04]  /*2540*/  IMAD.WIDE R24, R27, 0x4, R16 ;  /* 0x000000041b187825 */ /* 0x000fc800078e0210 */
[C---:B-----5:R-:W-:Y:S02]  /*2550*/  IMAD.WIDE R20, R27.reuse, 0x4, R24 ;  /* 0x000000041b147825 */ /* 0x060fe400078e0218 */
[----:B------:R-:W5:Y:S02]  /*2560*/  LDG.E R25, desc[UR8][R24.64] ;  /* 0x0000000818197981 */ /* 0x000f64000c1e1900 */
[----:B0-----:R-:W-:-:S05]  /*2570*/  IMAD.WIDE R18, R27, 0x4, R20 ;  /* 0x000000041b127825 */ /* 0x001fca00078e0214 */
[----:B------:R0:W5:Y:S01]  /*2580*/  LDG.E R23, desc[UR8][R18.64] ;  /* 0x0000000812177981 */ /* 0x000162000c1e1900 */
[----:B-1----:R-:W-:-:S03]  /*2590*/  IMAD.WIDE R16, R27, 0x4, R18 ;  /* 0x000000041b107825 */ /* 0x002fc600078e0212 */
[----:B------:R1:W5:Y:S01]  /*25a0*/  LDG.E R24, desc[UR8][R20.64] ;  /* 0x0000000814187981 */ /* 0x000362000c1e1900 */
[----:B0-----:R-:W-:-:S03]  /*25b0*/  IMAD.WIDE R18, R27, 0x4, R16 ;  /* 0x000000041b127825 */ /* 0x001fc600078e0210 */
[----:B------:R-:W5:Y:S01]  /*25c0*/  LDG.E R16, desc[UR8][R16.64] ;  /* 0x0000000810107981 */ /* 0x000f62000c1e1900 */
[----:B-1----:R-:W-:-:S03]  /*25d0*/  IMAD.WIDE R20, R27, 0x4, R18 ;  /* 0x000000041b147825 */ /* 0x002fc600078e0212 */
[----:B------:R-:W5:Y:S01]  /*25e0*/  LDG.E R28, desc[UR8][R18.64] ;  /* 0x00000008121c7981 */ /* 0x000f62000c1e1900 */
[----:B--2---:R-:W-:-:S03]  /*25f0*/  FADD R29, R29, R22 ;  /* 0x000000161d1d7221 */ /* 0x004fc60000000000 */
[----:B------:R0:W2:Y:S01]  /*2600*/  LDG.E R22, desc[UR8][R20.64] ;  /* 0x0000000814167981 */ /* 0x0000a2000c1e1900 */
[----:B---3--:R-:W-:Y:S01]  /*2610*/  FADD R29, R29, R15 ;  /* 0x0000000f1d1d7221 */ /* 0x008fe20000000000 */
[----:B0-----:R-:W-:-:S05]  /*2620*/  IMAD.WIDE R20, R27, 0x4, R20 ;  /* 0x000000041b147825 */ /* 0x001fca00078e0214 */
[----:B------:R0:W3:Y:S01]  /*2630*/  LDG.E R15, desc[UR8][R20.64] ;  /* 0x00000008140f7981 */ /* 0x0000e2000c1e1900 */
[----:B----4-:R-:W-:Y:S01]  /*2640*/  FADD R29, R29, R8 ;  /* 0x000000081d1d7221 */ /* 0x010fe20000000000 */
[----:B0-----:R-:W-:-:S05]  /*2650*/  IMAD.WIDE R20, R27, 0x4, R20 ;  /* 0x000000041b147825 */ /* 0x001fca00078e0214 */
[----:B------:R0:W4:Y:S01]  /*2660*/  LDG.E R8, desc[UR8][R20.64] ;  /* 0x0000000814087981 */ /* 0x000122000c1e1900 */
[----:B------:R-:W-:-:S04]  /*2670*/  IMAD.WIDE R18, R27, 0x4, R20 ;  /* 0x000000041b127825 */ /* 0x000fc800078e0214 */
[----:B------:R-:W-:Y:S01]  /*2680*/  FADD R29, R29, R10 ;  /* 0x0000000a1d1d7221 */ /* 0x000fe20000000000 */
[----:B0-----:R-:W-:Y:S02]  /*2690*/  IMAD.WIDE R20, R27, 0x4, R18 ;  /* 0x000000041b147825 */ /* 0x001fe400078e0212 */
[----:B------:R-:W4:Y:S04]  /*26a0*/  LDG.E R18, desc[UR8][R18.64] ;  /* 0x0000000812127981 */ /* 0x000f28000c1e1900 */
[----:B------:R-:W4:Y:S01]  /*26b0*/  LDG.E R10, desc[UR8][R20.64] ;  /* 0x00000008140a7981 */ /* 0x000f22000c1e1900 */
[----:B------:R-:W-:-:S04]  /*26c0*/  FADD R9, R29, R9 ;  /* 0x000000091d097221 */ /* 0x000fc80000000000 */
[----:B------:R-:W-:-:S04]  /*26d0*/  FADD R26, R9, R26 ;  /* 0x0000001a091a7221 */ /* 0x000fc80000000000 */
[----:B-----5:R-:W-:-:S04]  /*26e0*/  FADD R25, R26, R25 ;  /* 0x000000191a197221 */ /* 0x020fc80000000000 */
[----:B------:R-:W-:-:S04]  /*26f0*/  FADD R24, R25, R24 ;  /* 0x0000001819187221 */ /* 0x000fc80000000000 */
[----:B------:R-:W-:-:S04]  /*2700*/  FADD R23, R24, R23 ;  /* 0x0000001718177221 */ /* 0x000fc80000000000 */
[----:B------:R-:W-:Y:S01]  /*2710*/  FADD R23, R23, R16 ;  /* 0x0000001017177221 */ /* 0x000fe20000000000 */
[----:B------:R-:W-:-:S03]  /*2720*/  IADD3 R11, PT, PT, R11, 0x10, RZ ;  /* 0x000000100b0b7810 */ /* 0x000fc60007ffe0ff */
[----:B------:R-:W-:Y:S01]  /*2730*/  FADD R23, R23, R28 ;  /* 0x0000001c17177221 */ /* 0x000fe20000000000 */
[----:B------:R-:W-:-:S03]  /*2740*/  ISETP.NE.AND P3, PT, R11, R4, PT ;  /* 0x000000040b00720c */ /* 0x000fc60003f65270 */
[----:B--2---:R-:W-:-:S04]  /*2750*/  FADD R22, R23, R22 ;  /* 0x0000001617167221 */ /* 0x004fc80000000000 */
[----:B---3--:R-:W-:-:S04]  /*2760*/  FADD R15, R22, R15 ;  /* 0x0000000f160f7221 */ /* 0x008fc80000000000 */
[----:B----4-:R-:W-:-:S04]  /*2770*/  FADD R15, R15, R8 ;  /* 0x000000080f0f7221 */ /* 0x010fc80000000000 */
[----:B------:R-:W-:-:S04]  /*2780*/  FADD R15, R15, R18 ;  /* 0x000000120f0f7221 */ /* 0x000fc80000000000 */
[----:B------:R-:W-:Y:S01]  /*2790*/  FADD R22, R15, R10 ;  /* 0x0000000a0f167221 */ /* 0x000fe20000000000 */
[----:B------:R-:W-:Y:S06]  /*27a0*/  @P3 BRA `(.L_x_39) ;  /* 0xfffffffc002c3947 */ /* 0x000fec000383ffff */
[----:B------:R-:W-:-:S07]  /*27b0*/  MOV R28, R4 ;  /* 0x00000004001c7202 */ /* 0x000fce0000000f00 */
.L_x_38:
[----:B------:R-:W-:-:S13]  /*27c0*/  ISETP.NE.AND P3, PT, R2, RZ, PT ;  /* 0x000000ff0200720c */ /* 0x000fda0003f65270 */
[----:B------:R-:W-:Y:S05]  /*27d0*/  @!P3 BRA `(.L_x_40) ;  /* 0x0000000000f8b947 */ /* 0x000fea0003800000 */
[----:B------:R-:W-:Y:S01]  /*27e0*/  ISETP.NE.AND P3, PT, R3, RZ, PT ;  /* 0x000000ff0300720c */ /* 0x000fe20003f65270 */
[----:B------:R-:W-:-:S12]  /*27f0*/  @!P1 BRA `(.L_x_41) ;  /* 0x00000000006c9947 */ /* 0x000fd80003800000 */
[----:B------:R-:W1:Y:S02]  /*2800*/  LDC R15, c[0x0][0x398] ;  /* 0x0000e600ff0f7b82 */ /* 0x000e640000000800 */
[----:B-1----:R-:W-:-:S04]  /*2810*/  IMAD R17, R28, R15, R7 ;  /* 0x0000000f1c117224 */ /* 0x002fc800078e0207 */
[----:B------:R-:W-:-:S04]  /*2820*/  IMAD.WIDE R16, R17, 0x4, R12 ;  /* 0x0000000411107825 */ /* 0x000fc800078e020c */
[C---:B------:R-:W-:Y:S02]  /*2830*/  IMAD.WIDE R18, R15.reuse, 0x4, R16 ;  /* 0x000000040f127825 */ /* 0x040fe400078e0210 */
[----:B------:R-:W2:Y:S02]  /*2840*/  LDG.E R17, desc[UR8][R16.64] ;  /* 0x0000000810117981 */ /* 0x000ea4000c1e1900 */
[C---:B------:R-:W-:Y:S02]  /*2850*/  IMAD.WIDE R10, R15.reuse, 0x4, R18 ;  /* 0x000000040f0a7825 */ /* 0x040fe400078e0212 */
[----:B------:R-:W3:Y:S02]  /*2860*/  LDG.E R18, desc[UR8][R18.64] ;  /* 0x0000000812127981 */ /* 0x000ee4000c1e1900 */
[C---:B------:R-:W-:Y:S02]  /*2870*/  IMAD.WIDE R8, R15.reuse, 0x4, R10 ;  /* 0x000000040f087825 */ /* 0x040fe400078e020a */
[----:B------:R-:W4:Y:S02]  /*2880*/  LDG.E R10, desc[UR8][R10.64] ;  /* 0x000000080a0a7981 */ /* 0x000f24000c1e1900 */
[----:B------:R-:W-:-:S02]  /*2890*/  IMAD.WIDE R20, R15, 0x4, R8 ;  /* 0x000000040f147825 */ /* 0x000fc400078e0208 */
[----:B------:R1:W5:Y:S02]  /*28a0*/  LDG.E R23, desc[UR8][R8.64] ;  /* 0x0000000808177981 */ /* 0x000364000c1e1900 */
[C---:B------:R-:W-:Y:S02]  /*28b0*/  IMAD.WIDE R24, R15.reuse, 0x4, R20 ;  /* 0x000000040f187825 */ /* 0x040fe400078e0214 */
[----:B------:R-:W5:Y:S02]  /*28c0*/  LDG.E R20, desc[UR8][R20.64] ;  /* 0x0000000814147981 */ /* 0x000f64000c1e1900 */
[C---:B------:R-:W-:Y:S02]  /*28d0*/  IMAD.WIDE R26, R15.reuse, 0x4, R24 ;  /* 0x000000040f1a7825 */ /* 0x040fe400078e0218 */
[----:B------:R-:W5:Y:S02]  /*28e0*/  LDG.E R24, desc[UR8][R24.64] ;  /* 0x0000000818187981 */ /* 0x000f64000c1e1900 */
[----:B-1----:R-:W-:-:S02]  /*28f0*/  IMAD.WIDE R8, R15, 0x4, R26 ;  /* 0x000000040f087825 */ /* 0x002fc400078e021a */
[----:B------:R-:W5:Y:S04]  /*2900*/  LDG.E R26, desc[UR8][R26.64] ;  /* 0x000000081a1a7981 */ /* 0x000f68000c1e1900 */
[----:B------:R-:W5:Y:S01]  /*2910*/  LDG.E R16, desc[UR8][R8.64] ;  /* 0x0000000808107981 */ /* 0x000f62000c1e1900 */
[----:B------:R-:W-:Y:S01]  /*2920*/  IADD3 R28, PT, PT, R28, 0x8, RZ ;  /* 0x000000081c1c7810 */ /* 0x000fe20007ffe0ff */
[----:B--2---:R-:W-:-:S04]  /*2930*/  FADD R17, R22, R17 ;  /* 0x0000001116117221 */ /* 0x004fc80000000000 */
[----:B---3--:R-:W-:-:S04]  /*2940*/  FADD R17, R17, R18 ;  /* 0x0000001211117221 */ /* 0x008fc80000000000 */
[----:B----4-:R-:W-:-:S04]  /*2950*/  FADD R10, R17, R10 ;  /* 0x0000000a110a7221 */ /* 0x010fc80000000000 */
[----:B-----5:R-:W-:-:S04]  /*2960*/  FADD R23, R10, R23 ;  /* 0x000000170a177221 */ /* 0x020fc80000000000 */
[----:B------:R-:W-:-:S04]  /*2970*/  FADD R23, R23, R20 ;  /* 0x0000001417177221 */ /* 0x000fc80000000000 */
[----:B------:R-:W-:-:S04]  /*2980*/  FADD R23, R23, R24 ;  /* 0x0000001817177221 */ /* 0x000fc80000000000 */
[----:B------:R-:W-:-:S04]  /*2990*/  FADD R23, R23, R26 ;  /* 0x0000001a17177221 */ /* 0x000fc80000000000 */
[----:B------:R-:W-:-:S07]  /*29a0*/  FADD R22, R23, R16 ;  /* 0x0000001017167221 */ /* 0x000fce0000000000 */
.L_x_41:
        /* <DEDUP_REMOVED lines=10> */
[----:B------:R-:W-:Y:S02]  /*2a50*/  IMAD.WIDE R16, R17, 0x4, R10 ;  /* 0x0000000411107825 */ /* 0x000fe400078e020a */
[----:B------:R-:W4:Y:S04]  /*2a60*/  LDG.E R11, desc[UR8][R10.64] ;  /* 0x000000080a0b7981 */ /* 0x000f28000c1e1900 */
[----:B------:R-:W5:Y:S01]  /*2a70*/  LDG.E R17, desc[UR8][R16.64] ;  /* 0x0000000810117981 */ /* 0x000f62000c1e1900 */
[----:B------:R-:W-:Y:S01]  /*2a80*/  IADD3 R28, PT, PT, R28, 0x4, RZ ;  /* 0x000000041c1c7810 */ /* 0x000fe20007ffe0ff */
[----:B--2---:R-:W-:-:S04]  /*2a90*/  FADD R22, R22, R19 ;  /* 0x0000001316167221 */ /* 0x004fc80000000000 */
[----:B---3--:R-:W-:-:S04]  /*2aa0*/  FADD R22, R22, R9 ;  /* 0x0000000916167221 */ /* 0x008fc80000000000 */
[----:B----4-:R-:W-:-:S04]  /*2ab0*/  FADD R22, R22, R11 ;  /* 0x0000000b16167221 */ /* 0x010fc80000000000 */
[----:B-----5:R-:W-:-:S07]  /*2ac0*/  FADD R22, R22, R17 ;  /* 0x0000001116167221 */ /* 0x020fce0000000000 */
.L_x_42:
[----:B------:R-:W-:Y:S05]  /*2ad0*/  @!P3 BRA `(.L_x_40) ;  /* 0x000000000038b947 */ /* 0x000fea0003800000 */
[----:B------:R-:W1:Y:S02]  /*2ae0*/  LDC R15, c[0x0][0x398] ;  /* 0x0000e600ff0f7b82 */ /* 0x000e640000000800 */
[----:B-1----:R-:W-:-:S04]  /*2af0*/  IMAD R9, R28, R15, R7 ;  /* 0x0000000f1c097224 */ /* 0x002fc800078e0207 */
[----:B------:R-:W-:-:S05]  /*2b00*/  IMAD.WIDE R8, R9, 0x4, R12 ;  /* 0x0000000409087825 */ /* 0x000fca00078e020c */
[----:B------:R-:W2:Y:S01]  /*2b10*/  LDG.E R11, desc[UR8][R8.64] ;  /* 0x00000008080b7981 */ /* 0x000ea2000c1e1900 */
[----:B------:R-:W-:Y:S01]  /*2b20*/  ISETP.NE.AND P3, PT, R6, 0x1, PT ;  /* 0x000000010600780c */ /* 0x000fe20003f65270 */
[----:B--2---:R-:W-:-:S12]  /*2b30*/  FADD R22, R22, R11 ;  /* 0x0000000b16167221 */ /* 0x004fd80000000000 */
[----:B------:R-:W-:Y:S05]  /*2b40*/  @!P3 BRA `(.L_x_40) ;  /* 0x00000000001cb947 */ /* 0x000fea0003800000 */
[----:B------:R-:W-:Y:S01]  /*2b50*/  ISETP.NE.AND P3, PT, R6, 0x2, PT ;  /* 0x000000020600780c */ /* 0x000fe20003f65270 */
[----:B------:R-:W-:-:S12]  /*2b60*/  IMAD.WIDE R10, R15, 0x4, R8 ;  /* 0x000000040f0a7825 */ /* 0x000fd800078e0208 */
[----:B------:R-:W-:Y:S02]  /*2b70*/  @P3 IMAD.WIDE R8, R15, 0x4, R10 ;  /* 0x000000040f083825 */ /* 0x000fe400078e020a */
[----:B------:R-:W2:Y:S04]  /*2b80*/  LDG.E R11, desc[UR8][R10.64] ;  /* 0x000000080a0b7981 */ /* 0x000ea8000c1e1900 */
[----:B------:R-:W3:Y:S01]  /*2b90*/  @P3 LDG.E R9, desc[UR8][R8.64] ;  /* 0x0000000808093981 */ /* 0x000ee2000c1e1900 */
[----:B--2---:R-:W-:-:S04]  /*2ba0*/  FADD R22, R22, R11 ;  /* 0x0000000b16167221 */ /* 0x004fc80000000000 */
[----:B---3--:R-:W-:-:S07]  /*2bb0*/  @P3 FADD R22, R22, R9 ;  /* 0x0000000916163221 */ /* 0x008fce0000000000 */
.L_x_40:
[----:B------:R-:W1:Y:S01]  /*2bc0*/  S2UR UR5, SR_CgaCtaId ;  /* 0x00000000000579c3 */ /* 0x000e620000008800 */
[----:B------:R-:W-:Y:S01]  /*2bd0*/  UMOV UR4, 0x400 ;  /* 0x0000040000047882 */ /* 0x000fe20000000000 */
[----:B------:R-:W2:Y:S01]  /*2be0*/  LDCU UR7, c[0x0][0x398] ;  /* 0x00007300ff0777ac */ /* 0x000ea20008000800 */
[----:B------:R-:W-:Y:S01]  /*2bf0*/  UIADD3 UR4, UPT, UPT, UR4, 0x10, URZ ;  /* 0x0000001004047890 */ /* 0x000fe2000fffe0ff */
[----:B--2---:R-:W-:-:S03]  /*2c00*/  MOV R10, UR7 ;  /* 0x00000007000a7c02 */ /* 0x004fc60008000f00 */
[----:B-1----:R-:W-:-:S06]  /*2c10*/  ULEA UR4, UR5, UR4, 0x18 ;  /* 0x0000000405047291 */ /* 0x002fcc000f8ec0ff */
[----:B------:R-:W-:Y:S02]  /*2c20*/  LEA R9, R7, UR4, 0x2 ;  /* 0x0000000407097c11 */ /* 0x000fe4000f8e10ff */
[----:B0-----:R-:W-:-:S03]  /*2c30*/  IADD3 R7, PT, PT, R0, R7, RZ ;  /* 0x0000000700077210 */ /* 0x001fc60007ffe0ff */
[----:B------:R2:W-:Y:S01]  /*2c40*/  STS [R9], R22 ;  /* 0x0000001609007388 */ /* 0x0005e20000000800 */
[----:B------:R-:W-:-:S13]  /*2c50*/  ISETP.GE.AND P3, PT, R7, R10, PT ;  /* 0x0000000a0700720c */ /* 0x000fda0003f66270 */
[----:B--2---:R-:W-:Y:S05]  /*2c60*/  @!P3 BRA `(.L_x_43) ;  /* 0xfffffff400e8b947 */ /* 0x004fea000383ffff */
.L_x_37:
[----:B------:R-:W-:Y:S05]  /*2c70*/  BSYNC.RECONVERGENT B0 ;  /* 0x0000000000007941 */ /* 0x000fea0003800200 */
.L_x_36:
[----:B------:R-:W-:Y:S01]  /*2c80*/  BAR.SYNC.DEFER_BLOCKING 0x0 ;  /* 0x0000000000007b1d */ /* 0x000fe20000010000 */
[----:B------:R-:W-:-:S05]  /*2c90*/  ISETP.GE.AND P0, PT, R5, R10, PT ;  /* 0x0000000a0500720c */ /* 0x000fca0003f06270 */
[----:B------:R-:W-:Y:S08]  /*2ca0*/  BSSY.RECONVERGENT B0, `(.L_x_44) ;  /* 0x00001d1000007945 */ /* 0x000ff00003800200 */
[----:B------:R-:W-:Y:S05]  /*2cb0*/  @P0 BRA `(.L_x_45) ;  /* 0x0000001c003c0947 */ /* 0x000fea0003800000 */
[----:B------:R-:W0:Y:S01]  /*2cc0*/  LDC.64 R2, c[0x0][0x388] ;  /* 0x0000e200ff027b82 */ /* 0x000e220000000a00 */
[C---:B------:R-:W-:Y:S02]  /*2cd0*/  IADD3 R4, PT, PT, R10.reuse, -0x1, RZ ;  /* 0xffffffff0a047810 */ /* 0x040fe40007ffe0ff */
[C---:B------:R-:W-:Y:S02]  /*2ce0*/  LOP3.LUT R6, R10.reuse, 0xf, RZ, 0xc0, !PT ;  /* 0x0000000f0a067812 */ /* 0x040fe400078ec0ff */
[C---:B------:R-:W-:Y:S02]  /*2cf0*/  LOP3.LUT R7, R10.reuse, 0x7, RZ, 0xc0, !PT ;  /* 0x000000070a077812 */ /* 0x040fe400078ec0ff */
[C---:B-1----:R-:W-:Y:S02]  /*2d00*/  LOP3.LUT R8, R10.reuse, 0x3, RZ, 0xc0, !PT ;  /* 0x000000030a087812 */ /* 0x042fe400078ec0ff */
[----:B------:R-:W-:Y:S01]  /*2d10*/  LOP3.LUT R9, R10, 0xfffffffc, RZ, 0xc0, !PT ;  /* 0xfffffffc0a097812 */ /* 0x000fe200078ec0ff */
[----:B0-----:R-:W-:-:S03]  /*2d20*/  IMAD.WIDE R14, R14, 0x4, R2 ;  /* 0x000000040e0e7825 */ /* 0x001fc600078e0202 */
[----:B------:R-:W-:-:S04]  /*2d30*/  IADD3 R12, P0, PT, R14, 0x20, RZ ;  /* 0x000000200e0c7810 */ /* 0x000fc80007f1e0ff */
[----:B------:R-:W-:-:S09]  /*2d40*/  IADD3.X R13, PT, PT, RZ, R15, RZ, P0, !PT ;  /* 0x0000000fff0d7210 */ /* 0x000fd200007fe4ff */
.L_x_105:
[----:B0-----:R-:W0:Y:S01]  /*2d50*/  LDC R0, c[0x0][0x398] ;  /* 0x0000e600ff007b82 */ /* 0x001e220000000800 */
[----:B------:R-:W-:Y:S01]  /*2d60*/  ISETP.GE.U32.AND P0, PT, R4, 0xf, PT ;  /* 0x0000000f0400780c */ /* 0x000fe20003f06070 */
[----:B------:R-:W-:Y:S01]  /*2d70*/  BSSY.RECONVERGENT B1, `(.L_x_46) ;  /* 0x000002f000017945 */ /* 0x000fe20003800200 */
[----:B------:R-:W-:Y:S01]  /*2d80*/  HFMA2 R10, -RZ, RZ, 0, 0 ;  /* 0x00000000ff0a7431 */ /* 0x000fe200000001ff */
[----:B------:R-:W-:Y:S02]  /*2d90*/  ISETP.NE.AND P1, PT, R6, RZ, PT ;  /* 0x000000ff0600720c */ /* 0x000fe40003f25270 */
[----:B------:R-:W-:Y:S01]  /*2da0*/  MOV R16, RZ ;  /* 0x000000ff00107202 */ /* 0x000fe20000000f00 */
[----:B01----:R-:W-:-:S07]  /*2db0*/  IMAD R11, R5, R0, RZ ;  /* 0x00000000050b7224 */ /* 0x003fce00078e02ff */
[----:B------:R-:W-:Y:S05]  /*2dc0*/  @!P0 BRA `(.L_x_47) ;  /* 0x0000000000a48947 */ /* 0x000fea0003800000 */
[----:B------:R-:W-:Y:S02]  /*2dd0*/  LOP3.LUT R16, R0, 0xfffffff0, RZ, 0xc0, !PT ;  /* 0xfffffff000107812 */ /* 0x000fe400078ec0ff */
[----:B------:R-:W-:Y:S02]  /*2de0*/  MOV R10, RZ ;  /* 0x000000ff000a7202 */ /* 0x000fe40000000f00 */
[----:B------:R-:W-:Y:S02]  /*2df0*/  MOV R19, R11 ;  /* 0x0000000b00137202 */ /* 0x000fe40000000f00 */
[----:B------:R-:W-:-:S07]  /*2e00*/  IADD3 R0, PT, PT, -R16, RZ, RZ ;  /* 0x000000ff10007210 */ /* 0x000fce0007ffe1ff */
.L_x_48:
[----:B------:R-:W-:-:S05]  /*2e10*/  IMAD.WIDE R2, R19, 0x4, R12 ;  /* 0x0000000413027825 */ /* 0x000fca00078e020c */
[----:B------:R-:W2:Y:S04]  /*2e20*/  LDG.E R21, desc[UR8][R2.64+-0x20] ;  /* 0xffffe00802157981 */ /* 0x000ea8000c1e1900 */
[----:B------:R-:W3:Y:S04]  /*2e30*/  LDG.E R27, desc[UR8][R2.64+-0x1c] ;  /* 0xffffe408021b7981 */ /* 0x000ee8000c1e1900 */
[----:B------:R-:W4:Y:S04]  /*2e40*/  LDG.E R25, desc[UR8][R2.64+-0x18] ;  /* 0xffffe80802197981 */ /* 0x000f28000c1e1900 */
[----:B------:R-:W5:Y:S04]  /*2e50*/  LDG.E R24, desc[UR8][R2.64+-0x14] ;  /* 0xffffec0802187981 */ /* 0x000f68000c1e1900 */
[----:B------:R-:W5:Y:S04]  /*2e60*/  LDG.E R23, desc[UR8][R2.64+-0x10] ;  /* 0xfffff00802177981 */ /* 0x000f68000c1e1900 */
[----:B------:R-:W5:Y:S04]  /*2e70*/  LDG.E R22, desc[UR8][R2.64+-0xc] ;  /* 0xfffff40802167981 */ /* 0x000f68000c1e1900 */
[----:B------:R-:W5:Y:S04]  /*2e80*/  LDG.E R17, desc[UR8][R2.64+-0x8] ;  /* 0xfffff80802117981 */ /* 0x000f68000c1e1900 */
[----:B------:R-:W5:Y:S04]  /*2e90*/  LDG.E R20, desc[UR8][R2.64+-0x4] ;  /* 0xfffffc0802147981 */ /* 0x000f68000c1e1900 */
[----:B------:R-:W5:Y:S01]  /*2ea0*/  LDG.E R18, desc[UR8][R2.64] ;  /* 0x0000000802127981 */ /* 0x000f62000c1e1900 */
[----:B--2---:R-:W-:-:S03]  /*2eb0*/  FADD R10, R21, R10 ;  /* 0x0000000a150a7221 */ /* 0x004fc60000000000 */
[----:B------:R-:W2:Y:S01]  /*2ec0*/  LDG.E R21, desc[UR8][R2.64+0x4] ;  /* 0x0000040802157981 */ /* 0x000ea2000c1e1900 */
[----:B---3--:R-:W-:-:S03]  /*2ed0*/  FADD R26, R10, R27 ;  /* 0x0000001b0a1a7221 */ /* 0x008fc60000000000 */
[----:B------:R-:W3:Y:S01]  /*2ee0*/  LDG.E R10, desc[UR8][R2.64+0x8] ;  /* 0x00000808020a7981 */ /* 0x000ee2000c1e1900 */
[----:B----4-:R-:W-:-:S03]  /*2ef0*/  FADD R27, R26, R25 ;  /* 0x000000191a1b7221 */ /* 0x010fc60000000000 */
[----:B------:R-:W4:Y:S01]  /*2f00*/  LDG.E R25, desc[UR8][R2.64+0xc] ;  /* 0x00000c0802197981 */ /* 0x000f22000c1e1900 */
[----:B-----5:R-:W-:-:S03]  /*2f10*/  FADD R26, R27, R24 ;  /* 0x000000181b1a7221 */ /* 0x020fc60000000000 */
[----:B------:R-:W5:Y:S01]  /*2f20*/  LDG.E R24, desc[UR8][R2.64+0x10] ;  /* 0x0000100802187981 */ /* 0x000f62000c1e1900 */
[----:B------:R-:W-:-:S03]  /*2f30*/  FADD R27, R26, R23 ;  /* 0x000000171a1b7221 */ /* 0x000fc60000000000 */
[----:B------:R-:W5:Y:S01]  /*2f40*/  LDG.E R23, desc[UR8][R2.64+0x14] ;  /* 0x0000140802177981 */ /* 0x000f62000c1e1900 */
[----:B------:R-:W-:-:S03]  /*2f50*/  FADD R28, R27, R22 ;  /* 0x000000161b1c7221 */ /* 0x000fc60000000000 */
[----:B------:R-:W5:Y:S04]  /*2f60*/  LDG.E R22, desc[UR8][R2.64+0x18] ;  /* 0x0000180802167981 */ /* 0x000f68000c1e1900 */
[----:B------:R-:W5:Y:S01]  /*2f70*/  LDG.E R26, desc[UR8][R2.64+0x1c] ;  /* 0x00001c08021a7981 */ /* 0x000f62000c1e1900 */
[----:B------:R-:W-:Y:S01]  /*2f80*/  FADD R17, R28, R17 ;  /* 0x000000111c117221 */ /* 0x000fe20000000000 */
[----:B------:R-:W-:Y:S02]  /*2f90*/  IADD3 R0, PT, PT, R0, 0x10, RZ ;  /* 0x0000001000007810 */ /* 0x000fe40007ffe0ff */
[----:B------:R-:W-:Y:S01]  /*2fa0*/  IADD3 R19, PT, PT, R19, 0x10, RZ ;  /* 0x0000001013137810 */ /* 0x000fe20007ffe0ff */
[----:B------:R-:W-:Y:S01]  /*2fb0*/  FADD R17, R17, R20 ;  /* 0x0000001411117221 */ /* 0x000fe20000000000 */
[----:B------:R-:W-:-:S03]  /*2fc0*/  ISETP.NE.AND P0, PT, R0, RZ, PT ;  /* 0x000000ff0000720c */ /* 0x000fc60003f05270 */
[----:B------:R-:W-:-:S04]  /*2fd0*/  FADD R18, R17, R18 ;  /* 0x0000001211127221 */ /* 0x000fc80000000000 */
[----:B--2---:R-:W-:-:S04]  /*2fe0*/  FADD R21, R18, R21 ;  /* 0x0000001512157221 */ /* 0x004fc80000000000 */
[----:B---3--:R-:W-:-:S04]  /*2ff0*/  FADD R10, R21, R10 ;  /* 0x0000000a150a7221 */ /* 0x008fc80000000000 */
[----:B----4-:R-:W-:-:S04]  /*3000*/  FADD R25, R10, R25 ;  /* 0x000000190a197221 */ /* 0x010fc80000000000 */
[----:B-----5:R-:W-:-:S04]  /*3010*/  FADD R24, R25, R24 ;  /* 0x0000001819187221 */ /* 0x020fc80000000000 */
[----:B------:R-:W-:-:S04]  /*3020*/  FADD R23, R24, R23 ;  /* 0x0000001718177221 */ /* 0x000fc80000000000 */
[----:B------:R-:W-:-:S04]  /*3030*/  FADD R23, R23, R22 ;  /* 0x0000001617177221 */ /* 0x000fc80000000000 */
[----:B------:R-:W-:Y:S01]  /*3040*/  FADD R10, R23, R26 ;  /* 0x0000001a170a7221 */ /* 0x000fe20000000000 */
[----:B------:R-:W-:Y:S06]  /*3050*/  @P0 BRA `(.L_x_48) ;  /* 0xfffffffc006c0947 */ /* 0x000fec000383ffff */
.L_x_47:
[----:B------:R-:W-:Y:S05]  /*3060*/  BSYNC.RECONVERGENT B1 ;  /* 0x0000000000017941 */ /* 0x000fea0003800200 */
.L_x_46:
[----:B------:R-:W-:Y:S04]  /*3070*/  BSSY.RECONVERGENT B1, `(.L_x_49) ;  /* 0x0000039000017945 */ /* 0x000fe80003800200 */
[----:B------:R-:W-:Y:S05]  /*3080*/  @!P1 BRA `(.L_x_50) ;  /* 0x0000000000dc9947 */ /* 0x000fea0003800000 */
[----:B------:R-:W-:Y:S01]  /*3090*/  IADD3 R0, PT, PT, R6, -0x1, RZ ;  /* 0xffffffff06007810 */ /* 0x000fe20007ffe0ff */
[----:B------:R-:W-:Y:S01]  /*30a0*/  BSSY.RECONVERGENT B2, `(.L_x_51) ;  /* 0x0000017000027945 */ /* 0x000fe20003800200 */
[----:B------:R-:W-:Y:S02]  /*30b0*/  ISETP.NE.AND P1, PT, R7, RZ, PT ;  /* 0x000000ff0700720c */ /* 0x000fe40003f25270 */
[----:B------:R-:W-:-:S13]  /*30c0*/  ISETP.GE.U32.AND P0, PT, R0, 0x7, PT ;  /* 0x000000070000780c */ /* 0x000fda0003f06070 */
[----:B------:R-:W-:Y:S05]  /*30d0*/  @!P0 BRA `(.L_x_52) ;  /* 0x00000000004c8947 */ /* 0x000fea0003800000 */
[----:B------:R-:W-:-:S05]  /*30e0*/  IADD3 R3, PT, PT, R11, R16, RZ ;  /* 0x000000100b037210 */ /* 0x000fca0007ffe0ff */
        /* <DEDUP_REMOVED lines=18> */
.L_x_52:
[----:B------:R-:W-:Y:S05]  /*3210*/  BSYNC.RECONVERGENT B2 ;  /* 0x0000000000027941 */ /* 0x000fea0003800200 */
.L_x_51:
        /* <DEDUP_REMOVED lines=11> */
[----:B------:R-:W5:Y:S01]  /*32d0*/  LDG.E R21, desc[UR8][R2.64+0xc] ;  /* 0x00000c0802157981 */ /* 0x000f62000c1e1900 */
[----:B------:R-:W-:Y:S01]  /*32e0*/  IADD3 R16, PT, PT, R16, 0x4, RZ ;  /* 0x0000000410107810 */ /* 0x000fe20007ffe0ff */
[----:B--2---:R-:W-:-:S04]  /*32f0*/  FADD R17, R10, R17 ;  /* 0x000000110a117221 */ /* 0x004fc80000000000 */
[----:B---3--:R-:W-:-:S04]  /*3300*/  FADD R0, R17, R0 ;  /* 0x0000000011007221 */ /* 0x008fc80000000000 */
[----:B----4-:R-:W-:-:S04]  /*3310*/  FADD R0, R0, R19 ;  /* 0x0000001300007221 */ /* 0x010fc80000000000 */
[----:B-----5:R-:W-:-:S07]  /*3320*/  FADD R10, R0, R21 ;  /* 0x00000015000a7221 */ /* 0x020fce0000000000 */
.L_x_54:
[----:B------:R-:W-:Y:S05]  /*3330*/  BSYNC.RECONVERGENT B2 ;  /* 0x0000000000027941 */ /* 0x000fea0003800200 */
.L_x_53:
[----:B------:R-:W-:Y:S05]  /*3340*/  @!P1 BRA `(.L_x_50) ;  /* 0x00000000002c9947 */ /* 0x000fea0003800000 */
[----:B------:R-:W-:-:S05]  /*3350*/  IADD3 R3, PT, PT, R11, R16, RZ ;  /* 0x000000100b037210 */ /* 0x000fca0007ffe0ff */
[----:B------:R-:W-:-:S05]  /*3360*/  IMAD.WIDE R2, R3, 0x4, R14 ;  /* 0x0000000403027825 */ /* 0x000fca00078e020e */
[----:B------:R-:W2:Y:S01]  /*3370*/  LDG.E R17, desc[UR8][R2.64] ;  /* 0x0000000802117981 */ /* 0x000ea2000c1e1900 */
[----:B------:R-:W-:Y:S01]  /*3380*/  ISETP.NE.AND P0, PT, R8, 0x1, PT ;  /* 0x000000010800780c */ /* 0x000fe20003f05270 */
[----:B--2---:R-:W-:-:S12]  /*3390*/  FADD R10, R10, R17 ;  /* 0x000000110a0a7221 */ /* 0x004fd80000000000 */
[----:B------:R-:W-:Y:S05]  /*33a0*/  @!P0 BRA `(.L_x_50) ;  /* 0x0000000000148947 */ /* 0x000fea0003800000 */
[----:B------:R-:W-:Y:S01]  /*33b0*/  ISETP.NE.AND P0, PT, R8, 0x2, PT ;  /* 0x000000020800780c */ /* 0x000fe20003f05270 */
[----:B------:R-:W2:-:S12]  /*33c0*/  LDG.E R17, desc[UR8][R2.64+0x4] ;  /* 0x0000040802117981 */ /* 0x000e98000c1e1900 */
[----:B------:R-:W3:Y:S01]  /*33d0*/  @P0 LDG.E R19, desc[UR8][R2.64+0x8] ;  /* 0x0000080802130981 */ /* 0x000ee2000c1e1900 */
[----:B--2---:R-:W-:-:S04]  /*33e0*/  FADD R10, R10, R17 ;  /* 0x000000110a0a7221 */ /* 0x004fc80000000000 */
[----:B---3--:R-:W-:-:S07]  /*33f0*/  @P0 FADD R10, R10, R19 ;  /* 0x000000130a0a0221 */ /* 0x008fce0000000000 */
.L_x_50:
[----:B------:R-:W-:Y:S05]  /*3400*/  BSYNC.RECONVERGENT B1 ;  /* 0x0000000000017941 */ /* 0x000fea0003800200 */
.L_x_49:
[----:B------:R-:W-:Y:S01]  /*3410*/  ISETP.GE.U32.AND P0, PT, R4, 0x3, PT ;  /* 0x000000030400780c */ /* 0x000fe20003f06070 */
[----:B------:R-:W-:Y:S01]  /*3420*/  BSSY.RECONVERGENT B4, `(.L_x_55) ;  /* 0x00000b7000047945 */ /* 0x000fe20003800200 */
[----:B------:R-:W-:-:S11]  /*3430*/  HFMA2 R18, -RZ, RZ, 0, 0 ;  /* 0x00000000ff127431 */ /* 0x000fd600000001ff */
[----:B------:R-:W-:Y:S05]  /*3440*/  @!P0 BRA `(.L_x_56) ;  /* 0x0000000800d08947 */ /* 0x000fea0003800000 */
[----:B------:R-:W-:Y:S01]  /*3450*/  BSSY.RECONVERGENT B3, `(.L_x_57) ;  /* 0x00000b2000037945 */ /* 0x000fe20003800200 */
[----:B------:R-:W-:Y:S02]  /*3460*/  SHF.R.S32.HI R20, RZ, 0x1f, R11 ;  /* 0x0000001fff147819 */ /* 0x000fe4000001140b */
[----:B------:R-:W-:-:S07]  /*3470*/  MOV R22, RZ ;  /* 0x000000ff00167202 */ /* 0x000fce0000000f00 */
.L_x_82:
[----:B------:R-:W-:Y:S01]  /*3480*/  FSETP.NEU.AND P1, PT, R10, RZ, PT ;  /* 0x000000ff0a00720b */ /* 0x000fe20003f2d000 */
[----:B------:R-:W-:Y:S01]  /*3490*/  BSSY.RECONVERGENT B5, `(.L_x_58) ;  /* 0x0000014000057945 */ /* 0x000fe20003800200 */
[----:B------:R-:W-:-:S11]  /*34a0*/  MOV R3, RZ ;  /* 0x000000ff00037202 */ /* 0x000fd60000000f00 */
[----:B------:R-:W-:Y:S05]  /*34b0*/  @!P1 BRA `(.L_x_59) ;  /* 0x0000000000449947 */ /* 0x000fea0003800000 */
[----:B------:R-:W-:-:S05]  /*34c0*/  IADD3 R3, PT, PT, R11, R22, RZ ;  /* 0x000000160b037210 */ /* 0x000fca0007ffe0ff */
[----:B------:R-:W-:-:S06]  /*34d0*/  IMAD.WIDE R2, R3, 0x4, R14 ;  /* 0x0000000403027825 */ /* 0x000fcc00078e020e */
[----:B------:R-:W2:Y:S01]  /*34e0*/  LDG.E R3, desc[UR8][R2.64] ;  /* 0x0000000802037981 */ /* 0x000ea2000c1e1900 */
[----:B------:R-:W0:Y:S01]  /*34f0*/  MUFU.RCP R17, R10 ;  /* 0x0000000a00117308 */ /* 0x000e220000001000 */
[----:B------:R-:W-:Y:S01]  /*3500*/  BSSY.RECONVERGENT B6, `(.L_x_60) ;  /* 0x000000b000067945 */ /* 0x000fe20003800200 */
[----:B0-----:R-:W-:-:S04]  /*3510*/  FFMA R0, R17, -R10, 1 ;  /* 0x3f80000011007423 */ /* 0x001fc8000000080a */
[----:B------:R-:W-:Y:S02]  /*3520*/  FFMA R0, R17, R0, R17 ;  /* 0x0000000011007223 */ /* 0x000fe40000000011 */
[----:B--2---:R-:W0:Y:S02]  /*3530*/  FCHK P0, R3, R10 ;  /* 0x0000000a03007302 */ /* 0x004e240000000000 */
[----:B------:R-:W-:-:S04]  /*3540*/  FFMA R17, R3, R0, RZ ;  /* 0x0000000003117223 */ /* 0x000fc800000000ff */
[----:B------:R-:W-:-:S04]  /*3550*/  FFMA R16, R17, -R10, R3 ;  /* 0x8000000a11107223 */ /* 0x000fc80000000003 */
[----:B------:R-:W-:Y:S01]  /*3560*/  FFMA R0, R0, R16, R17 ;  /* 0x0000001000007223 */ /* 0x000fe20000000011 */
[----:B0-----:R-:W-:Y:S06]  /*3570*/  @!P0 BRA `(.L_x_61) ;  /* 0x00000000000c8947 */ /* 0x001fec0003800000 */
[----:B------:R-:W-:Y:S02]  /*3580*/  MOV R0, R10 ;  /* 0x0000000a00007202 */ /* 0x000fe40000000f00 */
[----:B------:R-:W-:-:S07]  /*3590*/  MOV R2, 0x35b0 ;  /* 0x000035b000027802 */ /* 0x000fce0000000f00 */
[----:B------:R-:W-:Y:S05]  /*35a0*/  CALL.REL.NOINC `($__internal_0_$__cuda_sm3x_div_rn_noftz_f32_slowpath) ;  /* 0x00000014000c7944 */ /* 0x000fea0003c00000 */
.L_x_61:
[----:B------:R-:W-:Y:S05]  /*35b0*/  BSYNC.RECONVERGENT B6 ;  /* 0x0000000000067941 */ /* 0x000fea0003800200 */
.L_x_60:
[----:B------:R-:W-:-:S07]  /*35c0*/  MOV R3, R0 ;  /* 0x0000000000037202 */ /* 0x000fce0000000f00 */
.L_x_59:
[----:B------:R-:W-:Y:S05]  /*35d0*/  BSYNC.RECONVERGENT B5 ;  /* 0x0000000000057941 */ /* 0x000fea0003800200 */
.L_x_58:
[----:B------:R-:W0:Y:S01]  /*35e0*/  S2UR UR5, SR_CgaCtaId ;  /* 0x00000000000579c3 */ /* 0x000e220000008800 */
[----:B------:R-:W-:Y:S01]  /*35f0*/  UMOV UR4, 0x400 ;  /* 0x0000040000047882 */ /* 0x000fe20000000000 */
[----:B------:R-:W-:Y:S01]  /*3600*/  BSSY.RECONVERGENT B5, `(.L_x_62) ;  /* 0x0000011000057945 */ /* 0x000fe20003800200 */
[----:B------:R-:W-:-:S04]  /*3610*/  UIADD3 UR4, UPT, UPT, UR4, 0x10, URZ ;  /* 0x0000001004047890 */ /* 0x000fc8000fffe0ff */
[----:B0-----:R-:W-:-:S06]  /*3620*/  ULEA UR4, UR5, UR4, 0x18 ;  /* 0x0000000405047291 */ /* 0x001fcc000f8ec0ff */
[----:B------:R-:W-:-:S05]  /*3630*/  LEA R21, R22, UR4, 0x2 ;  /* 0x0000000416157c11 */ /* 0x000fca000f8e10ff */
[----:B------:R-:W0:Y:S02]  /*3640*/  LDS R16, [R21] ;  /* 0x0000000015107984 */ /* 0x000e240000000800 */
[----:B0-----:R-:W0:Y:S01]  /*3650*/  MUFU.RCP R0, R16 ;  /* 0x0000001000007308 */ /* 0x001e220000001000 */
[----:B------:R-:W-:-:S07]  /*3660*/  FSETP.NEU.AND P5, PT, R16, RZ, PT ;  /* 0x000000ff1000720b */ /* 0x000fce0003fad000 */
[----:B------:R-:W1:Y:S01]  /*3670*/  FCHK P0, R3, R16 ;  /* 0x0000001003007302 */ /* 0x000e620000000000 */
[----:B0-----:R-:W-:-:S04]  /*3680*/  FFMA R17, -R16, R0, 1 ;  /* 0x3f80000010117423 */ /* 0x001fc80000000100 */
[----:B------:R-:W-:-:S04]  /*3690*/  FFMA R0, R0, R17, R0 ;  /* 0x0000001100007223 */ /* 0x000fc80000000000 */
[----:B------:R-:W-:-:S04]  /*36a0*/  FFMA R2, R0, R3, RZ ;  /* 0x0000000300027223 */ /* 0x000fc800000000ff */
[----:B------:R-:W-:-:S04]  /*36b0*/  FFMA R17, -R16, R2, R3 ;  /* 0x0000000210117223 */ /* 0x000fc80000000103 */
[----:B------:R-:W-:Y:S01]  /*36c0*/  FFMA R0, R0, R17, R2 ;  /* 0x0000001100007223 */ /* 0x000fe20000000002 */
[----:B-1----:R-:W-:Y:S06]  /*36d0*/  @!P0 BRA `(.L_x_63) ;  /* 0x00000000000c8947 */ /* 0x002fec0003800000 */
[----:B------:R-:W-:Y:S02]  /*36e0*/  MOV R0, R16 ;  /* 0x0000001000007202 */ /* 0x000fe40000000f00 */
[----:B------:R-:W-:-:S07]  /*36f0*/  MOV R2, 0x3710 ;  /* 0x0000371000027802 */ /* 0x000fce0000000f00 */
[----:B------:R-:W-:Y:S05]  /*3700*/  CALL.REL.NOINC `($__internal_0_$__cuda_sm3x_div_rn_noftz_f32_slowpath) ;  /* 0x0000001000b47944 */ /* 0x000fea0003c00000 */
.L_x_63:
[----:B------:R-:W-:Y:S05]  /*3710*/  BSYNC.RECONVERGENT B5 ;  /* 0x0000000000057941 */ /* 0x000fea0003800200 */
.L_x_62:
[----:B------:R-:W0:Y:S01]  /*3720*/  LDC R2, c[0x0][0x39c] ;  /* 0x0000e700ff027b82 */ /* 0x000e220000000800 */
[----:B------:R-:W-:Y:S01]  /*3730*/  IADD3 R17, PT, PT, R11, R22, RZ ;  /* 0x000000160b117210 */ /* 0x000fe20007ffe0ff */
[----:B------:R-:W-:Y:S01]  /*3740*/  BSSY.RECONVERGENT B5, `(.L_x_64) ;  /* 0x000001c000057945 */ /* 0x000fe20003800200 */
[----:B------:R-:W-:Y:S01]  /*3750*/  FSEL R3, R0, RZ, P5 ;  /* 0x000000ff00037208 */ /* 0x000fe20002800000 */
[----:B------:R-:W-:-:S04]  /*3760*/  HFMA2 R23, -RZ, RZ, 0, 0 ;  /* 0x00000000ff177431 */ /* 0x000fc800000001ff */
[----:B------:R-:W1:Y:S01]  /*3770*/  LDC.64 R18, c[0x0][0x390] ;  /* 0x0000e400ff127b82 */ /* 0x000e620000000a00 */
[----:B0-----:R-:W-:-:S04]  /*3780*/  IMAD R17, R17, R2, UR6 ;  /* 0x0000000611117e24 */ /* 0x001fc8000f8e0202 */
[----:B-1----:R-:W-:Y:S01]  /*3790*/  IMAD.WIDE R18, R17, 0x4, R18 ;  /* 0x0000000411127825 */ /* 0x002fe200078e0212 */
[----:B------:R-:W-:-:S04]  /*37a0*/  IADD3 R17, P0, PT, R11, R22, RZ ;  /* 0x000000160b117210 */ /* 0x000fc80007f1e0ff */
[----:B------:R0:W-:Y:S01]  /*37b0*/  STG.E desc[UR8][R18.64], R3 ;  /* 0x0000000312007986 */ /* 0x0001e2000c101908 */
[----:B------:R-:W-:Y:S02]  /*37c0*/  LEA.HI.X.SX32 R0, R22, R20, 0x1, P0 ;  /* 0x0000001416007211 */ /* 0x000fe400000f0eff */
[----:B------:R-:W-:-:S04]  /*37d0*/  LEA R16, P0, R17, R14, 0x2 ;  /* 0x0000000e11107211 */ /* 0x000fc800078010ff */
[----:B------:R-:W-:Y:S01]  /*37e0*/  LEA.HI.X R17, R17, R15, R0, 0x2, P0 ;  /* 0x0000000f11117211 */ /* 0x000fe200000f1400 */
[----:B------:R-:W-:Y:S08]  /*37f0*/  @!P1 BRA `(.L_x_65) ;  /* 0x0000000000409947 */ /* 0x000ff00003800000 */
[----:B------:R-:W2:Y:S01]  /*3800*/  LDG.E R23, desc[UR8][R16.64+0x4] ;  /* 0x0000040810177981 */ /* 0x000ea2000c1e1900 */
[----:B0-----:R-:W0:Y:S01]  /*3810*/  MUFU.RCP R3, R10 ;  /* 0x0000000a00037308 */ /* 0x001e220000001000 */
        /* <DEDUP_REMOVED lines=9> */
[----:B------:R-:W-:Y:S02]  /*38b0*/  MOV R0, R10 ;  /* 0x0000000a00007202 */ /* 0x000fe40000000f00 */
[----:B------:R-:W-:-:S07]  /*38c0*/  MOV R2, 0x38e0 ;  /* 0x000038e000027802 */ /* 0x000fce0000000f00 */
[----:B------:R-:W-:Y:S05]  /*38d0*/  CALL.REL.NOINC `($__internal_0_$__cuda_sm3x_div_rn_noftz_f32_slowpath) ;  /* 0x0000001000407944 */ /* 0x000fea0003c00000 */
.L_x_67:
[----:B------:R-:W-:Y:S05]  /*38e0*/  BSYNC.RECONVERGENT B6 ;  /* 0x0000000000067941 */ /* 0x000fea0003800200 */
.L_x_66:
[----:B------:R-:W-:-:S07]  /*38f0*/  MOV R23, R0 ;  /* 0x0000000000177202 */ /* 0x000fce0000000f00 */
.L_x_65:
[----:B------:R-:W-:Y:S05]  /*3900*/  BSYNC.RECONVERGENT B5 ;  /* 0x0000000000057941 */ /* 0x000fea0003800200 */
.L_x_64:
[----:B------:R-:W1:Y:S01]  /*3910*/  LDS R24, [R21+0x4] ;  /* 0x0000040015187984 */ /* 0x000e620000000800 */
[----:B------:R-:W-:Y:S01]  /*3920*/  BSSY.RECONVERGENT B5, `(.L_x_68) ;  /* 0x000000e000057945 */ /* 0x000fe20003800200 */
[----:B-1----:R-:W0:Y:S01]  /*3930*/  MUFU.RCP R0, R24 ;  /* 0x0000001800007308 */ /* 0x002e220000001000 */
        /* <DEDUP_REMOVED lines=9> */
[----:B------:R-:W-:Y:S02]  /*39d0*/  MOV R0, R24 ;  /* 0x0000001800007202 */ /* 0x000fe40000000f00 */
[----:B------:R-:W-:-:S07]  /*39e0*/  MOV R2, 0x3a00 ;  /* 0x00003a0000027802 */ /* 0x000fce0000000f00 */
[----:B------:R-:W-:Y:S05]  /*39f0*/  CALL.REL.NOINC `($__internal_0_$__cuda_sm3x_div_rn_noftz_f32_slowpath) ;  /* 0x0000000c00f87944 */ /* 0x000fea0003c00000 */
.L_x_69:
[----:B------:R-:W-:Y:S05]  /*3a00*/  BSYNC.RECONVERGENT B5 ;  /* 0x0000000000057941 */ /* 0x000fea0003800200 */
.L_x_68:
[----:B------:R-:W0:Y:S01]  /*3a10*/  LDC R23, c[0x0][0x39c] ;  /* 0x0000e700ff177b82 */ /* 0x000e220000000800 */
[----:B------:R-:W-:Y:S01]  /*3a20*/  FSEL R3, R0, RZ, P5 ;  /* 0x000000ff00037208 */ /* 0x000fe20002800000 */
[----:B------:R-:W-:Y:S01]  /*3a30*/  BSSY.RECONVERGENT B5, `(.L_x_70) ;  /* 0x0000015000057945 */ /* 0x000fe20003800200 */
[----:B0-----:R-:W-:-:S04]  /*3a40*/  IMAD.WIDE R18, R23, 0x4, R18 ;  /* 0x0000000417127825 */ /* 0x001fc800078e0212 */
[----:B------:R-:W-:Y:S01]  /*3a50*/  HFMA2 R23, -RZ, RZ, 0, 0 ;  /* 0x00000000ff177431 */ /* 0x000fe200000001ff */
[----:B------:R0:W-:Y:S01]  /*3a60*/  STG.E desc[UR8][R18.64], R3 ;  /* 0x0000000312007986 */ /* 0x0001e2000c101908 */
[----:B------:R-:W-:Y:S05]  /*3a70*/  @!P1 BRA `(.L_x_71) ;  /* 0x0000000000409947 */ /* 0x000fea0003800000 */
        /* <DEDUP_REMOVED lines=14> */
.L_x_73:
[----:B------:R-:W-:Y:S05]  /*3b60*/  BSYNC.RECONVERGENT B6 ;  /* 0x0000000000067941 */ /* 0x000fea0003800200 */
.L_x_72:
[----:B------:R-:W-:-:S07]  /*3b70*/  MOV R23, R0 ;  /* 0x0000000000177202 */ /* 0x000fce0000000f00 */
.L_x_71:
[----:B------:R-:W-:Y:S05]  /*3b80*/  BSYNC.RECONVERGENT B5 ;  /* 0x0000000000057941 */ /* 0x000fea0003800200 */
.L_x_70:
        /* <DEDUP_REMOVED lines=15> */
.L_x_75:
[----:B------:R-:W-:Y:S05]  /*3c80*/  BSYNC.RECONVERGENT B5 ;  /* 0x0000000000057941 */ /* 0x000fea0003800200 */
.L_x_74:
[----:B------:R-:W0:Y:S01]  /*3c90*/  LDC R23, c[0x0][0x39c] ;  /* 0x0000e700ff177b82 */ /* 0x000e220000000800 */
[----:B------:R-:W-:Y:S01]  /*3ca0*/  FSEL R3, R0, RZ, P5 ;  /* 0x000000ff00037208 */ /* 0x000fe20002800000 */
[----:B------:R-:W-:Y:S01]  /*3cb0*/  BSSY.RECONVERGENT B5, `(.L_x_76) ;  /* 0x0000015000057945 */ /* 0x000fe20003800200 */
[----:B------:R-:W-:Y:S02]  /*3cc0*/  HFMA2 R25, -RZ, RZ, 0, 0 ;  /* 0x00000000ff197431 */ /* 0x000fe400000001ff */
[----:B0-----:R-:W-:-:S05]  /*3cd0*/  IMAD.WIDE R18, R23, 0x4, R18 ;  /* 0x0000000417127825 */ /* 0x001fca00078e0212 */
        /* <DEDUP_REMOVED lines=16> */
.L_x_79:
[----:B------:R-:W-:Y:S05]  /*3de0*/  BSYNC.RECONVERGENT B6 ;  /* 0x0000000000067941 */ /* 0x000fea0003800200 */
.L_x_78:
[----:B------:R-:W-:-:S07]  /*3df0*/  MOV R25, R0 ;  /* 0x0000000000197202 */ /* 0x000fce0000000f00 */
.L_x_77:
[----:B------:R-:W-:Y:S05]  /*3e00*/  BSYNC.RECONVERGENT B5 ;  /* 0x0000000000057941 */ /* 0x000fea0003800200 */
.L_x_76:
        /* <DEDUP_REMOVED lines=15> */
.L_x_81:
[----:B------:R-:W-:Y:S05]  /*3f00*/  BSYNC.RECONVERGENT B5 ;  /* 0x0000000000057941 */ /* 0x000fea0003800200 */
.L_x_80:
[----:B------:R-:W-:Y:S01]  /*3f10*/  IMAD.WIDE R18, R23, 0x4, R18 ;  /* 0x0000000417127825 */ /* 0x000fe200078e0212 */
[----:B------:R-:W-:Y:S02]  /*3f20*/  FSEL R3, R0, RZ, P1 ;  /* 0x000000ff00037208 */ /* 0x000fe40000800000 */
[----:B------:R-:W-:-:S03]  /*3f30*/  IADD3 R22, PT, PT, R22, 0x4, RZ ;  /* 0x0000000416167810 */ /* 0x000fc60007ffe0ff */
[----:B------:R0:W-:Y:S01]  /*3f40*/  STG.E desc[UR8][R18.64], R3 ;  /* 0x0000000312007986 */ /* 0x0001e2000c101908 */
[----:B------:R-:W-:-:S13]  /*3f50*/  ISETP.NE.AND P0, PT, R22, R9, PT ;  /* 0x000000091600720c */ /* 0x000fda0003f05270 */
[----:B0-----:R-:W-:Y:S05]  /*3f60*/  @P0 BRA `(.L_x_82) ;  /* 0xfffffff400440947 */ /* 0x001fea000383ffff */
[----:B------:R-:W-:Y:S05]  /*3f70*/  BSYNC.RECONVERGENT B3 ;  /* 0x0000000000037941 */ /* 0x000fea0003800200 */
.L_x_57:
[----:B------:R-:W-:-:S07]  /*3f80*/  MOV R18, R9 ;  /* 0x0000000900127202 */ /* 0x000fce0000000f00 */
.L_x_56:
[----:B------:R-:W-:Y:S05]  /*3f90*/  BSYNC.RECONVERGENT B4 ;  /* 0x0000000000047941 */ /* 0x000fea0003800200 */
.L_x_55:
[----:B------:R-:W-:Y:S01]  /*3fa0*/  ISETP.NE.AND P0, PT, R8, RZ, PT ;  /* 0x000000ff0800720c */ /* 0x000fe20003f05270 */
[----:B------:R-:W-:-:S12]  /*3fb0*/  BSSY.RECONVERGENT B3, `(.L_x_83) ;  /* 0x000009a000037945 */ /* 0x000fd80003800200 */
[----:B------:R-:W-:Y:S05]  /*3fc0*/  @!P0 BRA `(.L_x_84) ;  /* 0x0000000800608947 */ /* 0x000fea0003800000 */
[----:B------:R-:W-:Y:S01]  /*3fd0*/  ISETP.NE.AND P0, PT, R8, 0x1, PT ;  /* 0x000000010800780c */ /* 0x000fe20003f05270 */
[----:B------:R-:W-:-:S12]  /*3fe0*/  BSSY.RECONVERGENT B4, `(.L_x_85) ;  /* 0x0000061000047945 */ /* 0x000fd80003800200 */
[----:B------:R-:W-:Y:S05]  /*3ff0*/  @!P0 BRA `(.L_x_86) ;  /* 0x00000004007c8947 */ /* 0x000fea0003800000 */
[----:B------:R-:W-:Y:S01]  /*4000*/  FSETP.NEU.AND P0, PT, R10, RZ, PT ;  /* 0x000000ff0a00720b */ /* 0x000fe20003f0d000 */
[----:B------:R-:W-:Y:S01]  /*4010*/  BSSY.RECONVERGENT B5, `(.L_x_87) ;  /* 0x0000014000057945 */ /* 0x000fe20003800200 */
[----:B------:R-:W-:-:S11]  /*4020*/  HFMA2 R3, -RZ, RZ, 0, 0 ;  /* 0x00000000ff037431 */ /* 0x000fd600000001ff */
        /* <DEDUP_REMOVED lines=16> */
.L_x_90:
[----:B------:R-:W-:Y:S05]  /*4130*/  BSYNC.RECONVERGENT B6 ;  /* 0x0000000000067941 */ /* 0x000fea0003800200 */
.L_x_89:
[----:B------:R-:W-:-:S07]  /*4140*/  MOV R3, R0 ;  /* 0x0000000000037202 */ /* 0x000fce0000000f00 */
.L_x_88:
[----:B------:R-:W-:Y:S05]  /*4150*/  BSYNC.RECONVERGENT B5 ;  /* 0x0000000000057941 */ /* 0x000fea0003800200 */
.L_x_87:
[----:B------:R-:W0:Y:S01]  /*4160*/  S2UR UR5, SR_CgaCtaId ;  /* 0x00000000000579c3 */ /* 0x000e220000008800 */
[----:B------:R-:W-:Y:S01]  /*4170*/  UMOV UR4, 0x400 ;  /* 0x0000040000047882 */ /* 0x000fe20000000000 */
[----:B------:R-:W-:Y:S01]  /*4180*/  BSSY.RECONVERGENT B5, `(.L_x_91) ;  /* 0x0000012000057945 */ /* 0x000fe20003800200 */
[----:B------:R-:W-:Y:S01]  /*4190*/  UIADD3 UR4, UPT, UPT, UR4, 0x10, URZ ;  /* 0x0000001004047890 */ /* 0x000fe2000fffe0ff */
[----:B------:R-:W-:-:S03]  /*41a0*/  FSETP.NEU.AND P1, PT, R10, RZ, PT ;  /* 0x000000ff0a00720b */ /* 0x000fc60003f2d000 */
        /* <DEDUP_REMOVED lines=15> */
.L_x_92:
[----:B------:R-:W-:Y:S05]  /*42a0*/  BSYNC.RECONVERGENT B5 ;  /* 0x0000000000057941 */ /* 0x000fea0003800200 */
.L_x_91:
[----:B------:R-:W0:Y:S01]  /*42b0*/  LDC R2, c[0x0][0x39c] ;  /* 0x0000e700ff027b82 */ /* 0x000e220000000800 */
[----:B------:R-:W-:Y:S01]  /*42c0*/  IADD3 R17, PT, PT, R11, R18, RZ ;  /* 0x000000120b117210 */ /* 0x000fe20007ffe0ff */
[----:B------:R-:W-:Y:S01]  /*42d0*/  BSSY.RECONVERGENT B5, `(.L_x_93) ;  /* 0x000001c000057945 */ /* 0x000fe20003800200 */
[----:B------:R-:W-:-:S05]  /*42e0*/  FSEL R3, R0, RZ, P5 ;  /* 0x000000ff00037208 */ /* 0x000fca0002800000 */
[----:B------:R-:W1:Y:S01]  /*42f0*/  LDC.64 R20, c[0x0][0x390] ;  /* 0x0000e400ff147b82 */ /* 0x000e620000000a00 */
[----:B0-----:R-:W-:-:S04]  /*4300*/  IMAD R17, R17, R2, UR6 ;  /* 0x0000000611117e24 */ /* 0x001fc8000f8e0202 */
[----:B-1----:R-:W-:-:S04]  /*4310*/  IMAD.WIDE R20, R17, 0x4, R20 ;  /* 0x0000000411147825 */ /* 0x002fc800078e0214 */
[----:B------:R-:W-:Y:S01]  /*4320*/  HFMA2 R17, -RZ, RZ, 0, 0 ;  /* 0x00000000ff117431 */ /* 0x000fe200000001ff */
[----:B------:R0:W-:Y:S01]  /*4330*/  STG.E desc[UR8][R20.64], R3 ;  /* 0x0000000314007986 */ /* 0x0001e2000c101908 */
[----:B------:R-:W-:Y:S05]  /*4340*/  @!P1 BRA `(.L_x_94) ;  /* 0x0000000000509947 */ /* 0x000fea0003800000 */
[----:B------:R-:W-:Y:S02]  /*4350*/  SHF.R.S32.HI R17, RZ, 0x1f, R11 ;  /* 0x0000001fff117819 */ /* 0x000fe4000001140b */
[----:B0-----:R-:W-:-:S04]  /*4360*/  IADD3 R3, P0, PT, R11, R18, RZ ;  /* 0x000000120b037210 */ /* 0x001fc80007f1e0ff */
[----:B------:R-:W-:Y:S02]  /*4370*/  LEA.HI.X.SX32 R0, R18, R17, 0x1, P0 ;  /* 0x0000001112007211 */ /* 0x000fe400000f0eff */
[----:B------:R-:W-:-:S04]  /*4380*/  LEA R2, P0, R3, R14, 0x2 ;  /* 0x0000000e03027211 */ /* 0x000fc800078010ff */
[----:B------:R-:W-:-:S06]  /*4390*/  LEA.HI.X R3, R3, R15, R0, 0x2, P0 ;  /* 0x0000000f03037211 */ /* 0x000fcc00000f1400 */
        /* <DEDUP_REMOVED lines=13> */
.L_x_96:
[----:B------:R-:W-:Y:S05]  /*4470*/  BSYNC.RECONVERGENT B6 ;  /* 0x0000000000067941 */ /* 0x000fea0003800200 */
.L_x_95:
[----:B------:R-:W-:-:S07]  /*4480*/  MOV R17, R0 ;  /* 0x0000000000117202 */ /* 0x000fce0000000f00 */
.L_x_94:
[----:B------:R-:W-:Y:S05]  /*4490*/  BSYNC.RECONVERGENT B5 ;  /* 0x0000000000057941 */ /* 0x000fea0003800200 */
.L_x_93:
        /* <DEDUP_REMOVED lines=15> */
.L_x_98:
[----:B------:R-:W-:Y:S05]  /*4590*/  BSYNC.RECONVERGENT B5 ;  /* 0x0000000000057941 */ /* 0x000fea0003800200 */
.L_x_97:
[----:B------:R-:W0:Y:S01]  /*45a0*/  LDC R17, c[0x0][0x39c] ;  /* 0x0000e700ff117b82 */ /* 0x000e220000000800 */
[----:B------:R-:W-:Y:S02]  /*45b0*/  FSEL R3, R0, RZ, P1 ;  /* 0x000000ff00037208 */ /* 0x000fe40000800000 */
[----:B------:R-:W-:Y:S01]  /*45c0*/  IADD3 R18, PT, PT, R18, 0x2, RZ ;  /* 0x0000000212127810 */ /* 0x000fe20007ffe0ff */
[----:B0-----:R-:W-:-:S05]  /*45d0*/  IMAD.WIDE R20, R17, 0x4, R20 ;  /* 0x0000000411147825 */ /* 0x001fca00078e0214 */
[----:B------:R0:W-:Y:S02]  /*45e0*/  STG.E desc[UR8][R20.64], R3 ;  /* 0x0000000314007986 */ /* 0x0001e4000c101908 */
.L_x_86:
[----:B------:R-:W-:Y:S05]  /*45f0*/  BSYNC.RECONVERGENT B4 ;  /* 0x0000000000047941 */ /* 0x000fea0003800200 */
.L_x_85:
[----:B------:R-:W1:Y:S02]  /*4600*/  LDCU UR4, c[0x0][0x398] ;  /* 0x00007300ff0477ac */ /* 0x000e640008000800 */
[----:B-1----:R-:W-:-:S04]  /*4610*/  ULOP3.LUT UR4, UR4, 0x1, URZ, 0xc0, !UPT ;  /* 0x0000000104047892 */ /* 0x002fc8000f8ec0ff */
[----:B------:R-:W-:-:S09]  /*4620*/  UISETP.NE.U32.AND UP0, UPT, UR4, 0x1, UPT ;  /* 0x000000010400788c */ /* 0x000fd2000bf05070 */
[----:B------:R-:W-:Y:S05]  /*4630*/  BRA.U UP0, `(.L_x_84) ;  /* 0x0000000100c47547 */ /* 0x000fea000b800000 */
[----:B------:R-:W-:Y:S01]  /*4640*/  FSETP.NEU.AND P0, PT, R10, RZ, PT ;  /* 0x000000ff0a00720b */ /* 0x000fe20003f0d000 */
[----:B------:R-:W-:Y:S01]  /*4650*/  BSSY.RECONVERGENT B4, `(.L_x_99) ;  /* 0x0000014000047945 */ /* 0x000fe20003800200 */
[----:B0-----:R-:W-:-:S11]  /*4660*/  HFMA2 R3, -RZ, RZ, 0, 0 ;  /* 0x00000000ff037431 */ /* 0x001fd600000001ff */
        /* <DEDUP_REMOVED lines=16> */
.L_x_102:
[----:B------:R-:W-:Y:S05]  /*4770*/  BSYNC.RECONVERGENT B5 ;  /* 0x0000000000057941 */ /* 0x000fea0003800200 */
.L_x_101:
[----:B------:R-:W-:-:S07]  /*4780*/  MOV R3, R0 ;  /* 0x0000000000037202 */ /* 0x000fce0000000f00 */
.L_x_100:
[----:B------:R-:W-:Y:S05]  /*4790*/  BSYNC.RECONVERGENT B4 ;  /* 0x0000000000047941 */ /* 0x000fea0003800200 */
.L_x_99:
[----:B------:R-:W0:Y:S01]  /*47a0*/  S2UR UR5, SR_CgaCtaId ;  /* 0x00000000000579c3 */ /* 0x000e220000008800 */
[----:B------:R-:W-:Y:S01]  /*47b0*/  UMOV UR4, 0x400 ;  /* 0x0000040000047882 */ /* 0x000fe20000000000 */
[----:B------:R-:W-:Y:S01]  /*47c0*/  BSSY.RECONVERGENT B4, `(.L_x_103) ;  /* 0x0000011000047945 */ /* 0x000fe20003800200 */
[----:B------:R-:W-:-:S04]  /*47d0*/  UIADD3 UR4, UPT, UPT, UR4, 0x10, URZ ;  /* 0x0000001004047890 */ /* 0x000fc8000fffe0ff */
[----:B0-----:R-:W-:-:S06]  /*47e0*/  ULEA UR4, UR5, UR4, 0x18 ;  /* 0x0000000405047291 */ /* 0x001fcc000f8ec0ff */
[----:B------:R-:W-:-:S06]  /*47f0*/  LEA R2, R18, UR4, 0x2 ;  /* 0x0000000412027c11 */ /* 0x000fcc000f8e10ff */
        /* <DEDUP_REMOVED lines=13> */
.L_x_104:
[----:B------:R-:W-:Y:S05]  /*48d0*/  BSYNC.RECONVERGENT B4 ;  /* 0x0000000000047941 */ /* 0x000fea0003800200 */
.L_x_103:
[----:B------:R-:W0:Y:S01]  /*48e0*/  LDC R10, c[0x0][0x39c] ;  /* 0x0000e700ff0a7b82 */ /* 0x000e220000000800 */
[----:B------:R-:W-:Y:S02]  /*48f0*/  IADD3 R17, PT, PT, R11, R18, RZ ;  /* 0x000000120b117210 */ /* 0x000fe40007ffe0ff */
[----:B------:R-:W-:-:S05]  /*4900*/  FSEL R11, R0, RZ, P1 ;  /* 0x000000ff000b7208 */ /* 0x000fca0000800000 */
[----:B------:R-:W1:Y:S01]  /*4910*/  LDC.64 R2, c[0x0][0x390] ;  /* 0x0000e400ff027b82 */ /* 0x000e620000000a00 */
[----:B0-----:R-:W-:-:S04]  /*4920*/  IMAD R17, R17, R10, UR6 ;  /* 0x0000000611117e24 */ /* 0x001fc8000f8e020a */
[----:B-1----:R-:W-:-:S05]  /*4930*/  IMAD.WIDE R2, R17, 0x4, R2 ;  /* 0x0000000411027825 */ /* 0x002fca00078e0202 */
[----:B------:R1:W-:Y:S02]  /*4940*/  STG.E desc[UR8][R2.64], R11 ;  /* 0x0000000b02007986 */ /* 0x0003e4000c101908 */
.L_x_84:
[----:B------:R-:W-:Y:S05]  /*4950*/  BSYNC.RECONVERGENT B3 ;  /* 0x0000000000037941 */ /* 0x000fea0003800200 */
.L_x_83:
[----:B------:R-:W2:Y:S01]  /*4960*/  LDCU UR4, c[0x0][0x360] ;  /* 0x00006c00ff0477ac */ /* 0x000ea20008000800 */
[----:B------:R-:W3:Y:S01]  /*4970*/  LDCU UR5, c[0x0][0x398] ;  /* 0x00007300ff0577ac */ /* 0x000ee20008000800 */
[----:B--2---:R-:W-:-:S04]  /*4980*/  IADD3 R5, PT, PT, R5, UR4, RZ ;  /* 0x0000000405057c10 */ /* 0x004fc8000fffe0ff */
[----:B---3--:R-:W-:-:S13]  /*4990*/  ISETP.GE.AND P0, PT, R5, UR5, PT ;  /* 0x0000000505007c0c */ /* 0x008fda000bf06270 */
[----:B------:R-:W-:Y:S05]  /*49a0*/  @!P0 BRA `(.L_x_105) ;  /* 0xffffffe000e88947 */ /* 0x000fea000383ffff */
.L_x_45:
[----:B------:R-:W-:Y:S05]  /*49b0*/  BSYNC.RECONVERGENT B0 ;  /* 0x0000000000007941 */ /* 0x000fea0003800200 */
.L_x_44:
[----:B------:R-:W-:Y:S06]  /*49c0*/  BAR.SYNC.DEFER_BLOCKING 0x0 ;  /* 0x0000000000007b1d */ /* 0x000fec0000010000 */
[----:B------:R-:W-:Y:S05]  /*49d0*/  EXIT ;  /* 0x000000000000794d */ /* 0x000fea0003800000 */
        .weak           $__internal_0_$__cuda_sm3x_div_rn_noftz_f32_slowpath
        .type           $__internal_0_$__cuda_sm3x_div_rn_noftz_f32_slowpath,@function
        .size           $__internal_0_$__cuda_sm3x_div_rn_noftz_f32_slowpath,(.L_x_247 - $__internal_0_$__cuda_sm3x_div_rn_noftz_f32_slowpath)
$__internal_0_$__cuda_sm3x_div_rn_noftz_f32_slowpath:
[----:B------:R-:W-:Y:S01]  /*49e0*/  SHF.R.U32.HI R24, RZ, 0x17, R0 ;  /* 0x00000017ff187819 */ /* 0x000fe20000011600 */
[----:B------:R-:W-:Y:S01]  /*49f0*/  BSSY.RECONVERGENT B1, `(.L_x_106) ;  /* 0x0000064000017945 */ /* 0x000fe20003800200 */
[----:B------:R-:W-:Y:S02]  /*4a00*/  SHF.R.U32.HI R25, RZ, 0x17, R3 ;  /* 0x00000017ff197819 */ /* 0x000fe40000011603 */
[----:B------:R-:W-:Y:S02]  /*4a10*/  LOP3.LUT R24, R24, 0xff, RZ, 0xc0, !PT ;  /* 0x000000ff18187812 */ /* 0x000fe400078ec0ff */
[----:B------:R-:W-:Y:S02]  /*4a20*/  LOP3.LUT R25, R25, 0xff, RZ, 0xc0, !PT ;  /* 0x000000ff19197812 */ /* 0x000fe400078ec0ff */
[----:B------:R-:W-:Y:S02]  /*4a30*/  IADD3 R26, PT, PT, R24, -0x1, RZ ;  /* 0xffffffff181a7810 */ /* 0x000fe40007ffe0ff */
[----:B------:R-:W-:-:S02]  /*4a40*/  IADD3 R27, PT, PT, R25, -0x1, RZ ;  /* 0xffffffff191b7810 */ /* 0x000fc40007ffe0ff */
[----:B------:R-:W-:-:S04]  /*4a50*/  ISETP.GT.U32.AND P0, PT, R26, 0xfd, PT ;  /* 0x000000fd1a00780c */ /* 0x000fc80003f04070 */
[----:B------:R-:W-:-:S13]  /*4a60*/  ISETP.GT.U32.OR P0, PT, R27, 0xfd, P0 ;  /* 0x000000fd1b00780c */ /* 0x000fda0000704470 */
[----:B------:R-:W-:Y:S01]  /*4a70*/  @!P0 MOV R27, RZ ;  /* 0x000000ff001b8202 */ /* 0x000fe20000000f00 */
[----:B------:R-:W-:Y:S06]  /*4a80*/  @!P0 BRA `(.L_x_107) ;  /* 0x0000000000608947 */ /* 0x000fec0003800000 */
[----:B------:R-:W-:Y:S02]  /*4a90*/  FSETP.GTU.FTZ.AND P0, PT, |R3|, +INF , PT ;  /* 0x7f8000000300780b */ /* 0x000fe40003f1c200 */
[----:B------:R-:W-:-:S04]  /*4aa0*/  FSETP.GTU.FTZ.AND P2, PT, |R0|, +INF , PT ;  /* 0x7f8000000000780b */ /* 0x000fc80003f5c200 */
[----:B------:R-:W-:-:S13]  /*4ab0*/  PLOP3.LUT P0, PT, P0, P2, PT, 0xf8, 0x8f ;  /* 0x00000000008f781c */ /* 0x000fda0000705f70 */
[----:B------:R-:W-:Y:S05]  /*4ac0*/  @P0 BRA `(.L_x_108) ;  /* 0x0000000400540947 */ /* 0x000fea0003800000 */
[----:B------:R-:W-:-:S13]  /*4ad0*/  LOP3.LUT P0, RZ, R0, 0x7fffffff, R3, 0xc8, !PT ;  /* 0x7fffffff00ff7812 */ /* 0x000fda000780c803 */
[----:B------:R-:W-:Y:S05]  /*4ae0*/  @!P0 BRA `(.L_x_109) ;  /* 0x0000000400448947 */ /* 0x000fea0003800000 */
[C---:B------:R-:W-:Y:S02]  /*4af0*/  FSETP.NEU.FTZ.AND P3, PT, |R3|.reuse, +INF , PT ;  /* 0x7f8000000300780b */ /* 0x040fe40003f7d200 */
[----:B------:R-:W-:Y:S02]  /*4b00*/  FSETP.NEU.FTZ.AND P0, PT, |R0|, +INF , PT ;  /* 0x7f8000000000780b */ /* 0x000fe40003f1d200 */
[----:B------:R-:W-:-:S11]  /*4b10*/  FSETP.NEU.FTZ.AND P2, PT, |R3|, +INF , PT ;  /* 0x7f8000000300780b */ /* 0x000fd60003f5d200 */
[----:B------:R-:W-:Y:S05]  /*4b20*/  @!P0 BRA !P3, `(.L_x_109) ;  /* 0x0000000400348947 */ /* 0x000fea0005800000 */
[----:B------:R-:W-:-:S04]  /*4b30*/  LOP3.LUT P3, RZ, R3, 0x7fffffff, RZ, 0xc0, !PT ;  /* 0x7fffffff03ff7812 */ /* 0x000fc8000786c0ff */
[----:B------:R-:W-:-:S13]  /*4b40*/  PLOP3.LUT P3, PT, P0, P3, PT, 0x2f, 0xf2 ;  /* 0x0000000000f2781c */ /* 0x000fda0000766577 */
[----:B------:R-:W-:Y:S05]  /*4b50*/  @P3 BRA `(.L_x_110) ;  /* 0x0000000400203947 */ /* 0x000fea0003800000 */
[----:B------:R-:W-:-:S04]  /*4b60*/  LOP3.LUT P0, RZ, R0, 0x7fffffff, RZ, 0xc0, !PT ;  /* 0x7fffffff00ff7812 */ /* 0x000fc8000780c0ff */
[----:B------:R-:W-:-:S13]  /*4b70*/  PLOP3.LUT P0, PT, P2, P0, PT, 0x2f, 0xf2 ;  /* 0x0000000000f2781c */ /* 0x000fda0001700577 */
[----:B------:R-:W-:Y:S05]  /*4b80*/  @P0 BRA `(.L_x_111) ;  /* 0x0000000400080947 */ /* 0x000fea0003800000 */
[----:B------:R-:W-:Y:S02]  /*4b90*/  ISETP.GE.AND P0, PT, R26, RZ, PT ;  /* 0x000000ff1a00720c */ /* 0x000fe40003f06270 */
[----:B------:R-:W-:-:S04]  /*4ba0*/  IADD3 R26, PT, PT, R25, -0x1, RZ ;  /* 0xffffffff191a7810 */ /* 0x000fc80007ffe0ff */
[----:B------:R-:W-:-:S07]  /*4bb0*/  ISETP.GE.AND P2, PT, R26, RZ, PT ;  /* 0x000000ff1a00720c */ /* 0x000fce0003f46270 */
[----:B------:R-:W-:-:S06]  /*4bc0*/  @!P0 FFMA R0, R0, 1.84467440737095516160e+19, RZ ;  /* 0x5f80000000008823 */ /* 0x000fcc00000000ff */
[----:B------:R-:W-:Y:S01]  /*4bd0*/  @P2 MOV R27, RZ ;  /* 0x000000ff001b2202 */ /* 0x000fe20000000f00 */
[----:B------:R-:W-:Y:S01]  /*4be0*/  @!P2 FFMA R3, R3, 1.84467440737095516160e+19, RZ ;  /* 0x5f8000000303a823 */ /* 0x000fe200000000ff */
[----:B------:R-:W-:-:S04]  /*4bf0*/  @!P2 MOV R27, 0xffffffc0 ;  /* 0xffffffc0001ba802 */ /* 0x000fc80000000f00 */
[----:B------:R-:W-:-:S07]  /*4c00*/  @!P0 IADD3 R27, PT, PT, R27, 0x40, RZ ;  /* 0x000000401b1b8810 */ /* 0x000fce0007ffe0ff */
.L_x_107:
[----:B------:R-:W-:Y:S01]  /*4c10*/  LEA R29, R24, 0xc0800000, 0x17 ;  /* 0xc0800000181d7811 */ /* 0x000fe200078eb8ff */
[----:B------:R-:W-:Y:S01]  /*4c20*/  BSSY.RECONVERGENT B2, `(.L_x_112) ;  /* 0x0000036000027945 */ /* 0x000fe20003800200 */
[----:B------:R-:W-:Y:S02]  /*4c30*/  IADD3 R28, PT, PT, R25, -0x7f, RZ ;  /* 0xffffff81191c7810 */ /* 0x000fe40007ffe0ff */
[----:B------:R-:W-:-:S03]  /*4c40*/  IADD3 R26, PT, PT, -R29, R0, RZ ;  /* 0x000000001d1a7210 */ /* 0x000fc60007ffe1ff */
[C---:B------:R-:W-:Y:S01]  /*4c50*/  IMAD R25, R28.reuse, -0x800000, R3 ;  /* 0xff8000001c197824 */ /* 0x040fe200078e0203 */
[----:B------:R0:W1:Y:S01]  /*4c60*/  MUFU.RCP R29, R26 ;  /* 0x0000001a001d7308 */ /* 0x0000620000001000 */
[----:B------:R-:W-:-:S04]  /*4c70*/  IADD3 R28, PT, PT, R28, 0x7f, -R24 ;  /* 0x0000007f1c1c7810 */ /* 0x000fc80007ffe818 */
[----:B------:R-:W-:Y:S01]  /*4c80*/  IADD3 R28, PT, PT, R28, R27, RZ ;  /* 0x0000001b1c1c7210 */ /* 0x000fe20007ffe0ff */
[----:B0-----:R-:W-:-:S04]  /*4c90*/  FADD.FTZ R26, -R26, -RZ ;  /* 0x800000ff1a1a7221 */ /* 0x001fc80000010100 */
[----:B-1----:R-:W-:-:S04]  /*4ca0*/  FFMA R0, R29, R26, 1 ;  /* 0x3f8000001d007423 */ /* 0x002fc8000000001a */
[----:B------:R-:W-:-:S04]  /*4cb0*/  FFMA R0, R29, R0, R29 ;  /* 0x000000001d007223 */ /* 0x000fc8000000001d */
[----:B------:R-:W-:-:S04]  /*4cc0*/  FFMA R29, R25, R0, RZ ;  /* 0x00000000191d7223 */ /* 0x000fc800000000ff */
[----:B------:R-:W-:-:S04]  /*4cd0*/  FFMA R3, R26, R29, R25 ;  /* 0x0000001d1a037223 */ /* 0x000fc80000000019 */
[----:B------:R-:W-:-:S04]  /*4ce0*/  FFMA R3, R0, R3, R29 ;  /* 0x0000000300037223 */ /* 0x000fc8000000001d */
[----:B------:R-:W-:-:S04]  /*4cf0*/  FFMA R24, R26, R3, R25 ;  /* 0x000000031a187223 */ /* 0x000fc80000000019 */
[----:B------:R-:W-:-:S05]  /*4d00*/  FFMA R25, R0, R24, R3 ;  /* 0x0000001800197223 */ /* 0x000fca0000000003 */
[----:B------:R-:W-:-:S04]  /*4d10*/  SHF.R.U32.HI R27, RZ, 0x17, R25 ;  /* 0x00000017ff1b7819 */ /* 0x000fc80000011619 */
[----:B------:R-:W-:-:S04]  /*4d20*/  LOP3.LUT R27, R27, 0xff, RZ, 0xc0, !PT ;  /* 0x000000ff1b1b7812 */ /* 0x000fc800078ec0ff */
[----:B------:R-:W-:-:S04]  /*4d30*/  IADD3 R26, PT, PT, R27, R28, RZ ;  /* 0x0000001c1b1a7210 */ /* 0x000fc80007ffe0ff */
[----:B------:R-:W-:-:S04]  /*4d40*/  IADD3 R27, PT, PT, R26, -0x1, RZ ;  /* 0xffffffff1a1b7810 */ /* 0x000fc80007ffe0ff */
[----:B------:R-:W-:-:S13]  /*4d50*/  ISETP.GE.U32.AND P0, PT, R27, 0xfe, PT ;  /* 0x000000fe1b00780c */ /* 0x000fda0003f06070 */
[----:B------:R-:W-:Y:S05]  /*4d60*/  @!P0 BRA `(.L_x_113) ;  /* 0x0000000000808947 */ /* 0x000fea0003800000 */
[----:B------:R-:W-:-:S13]  /*4d70*/  ISETP.GT.AND P0, PT, R26, 0xfe, PT ;  /* 0x000000fe1a00780c */ /* 0x000fda0003f04270 */
[----:B------:R-:W-:Y:S05]  /*4d80*/  @P0 BRA `(.L_x_114) ;  /* 0x00000000006c0947 */ /* 0x000fea0003800000 */
[----:B------:R-:W-:-:S13]  /*4d90*/  ISETP.GE.AND P0, PT, R26, 0x1, PT ;  /* 0x000000011a00780c */ /* 0x000fda0003f06270 */
[----:B------:R-:W-:Y:S05]  /*4da0*/  @P0 BRA `(.L_x_115) ;  /* 0x0000000000740947 */ /* 0x000fea0003800000 */
[----:B------:R-:W-:Y:S02]  /*4db0*/  ISETP.GE.AND P0, PT, R26, -0x18, PT ;  /* 0xffffffe81a00780c */ /* 0x000fe40003f06270 */
[----:B------:R-:W-:-:S11]  /*4dc0*/  LOP3.LUT R25, R25, 0x80000000, RZ, 0xc0, !PT ;  /* 0x8000000019197812 */ /* 0x000fd600078ec0ff */
[----:B------:R-:W-:Y:S05]  /*4dd0*/  @!P0 BRA `(.L_x_115) ;  /* 0x0000000000688947 */ /* 0x000fea0003800000 */
[CCC-:B------:R-:W-:Y:S01]  /*4de0*/  FFMA.RZ R27, R0.reuse, R24.reuse, R3.reuse ;  /* 0x00000018001b7223 */ /* 0x1c0fe2000000c003 */
[CCC-:B------:R-:W-:Y:S01]  /*4df0*/  FFMA.RP R28, R0.reuse, R24.reuse, R3.reuse ;  /* 0x00000018001c7223 */ /* 0x1c0fe20000008003 */
[----:B------:R-:W-:Y:S01]  /*4e00*/  FFMA.RM R3, R0, R24, R3 ;  /* 0x0000001800037223 */ /* 0x000fe20000004003 */
[C---:B------:R-:W-:Y:S02]  /*4e10*/  IADD3 R0, PT, PT, R26.reuse, 0x20, RZ ;  /* 0x000000201a007810 */ /* 0x040fe40007ffe0ff */
[----:B------:R-:W-:Y:S02]  /*4e20*/  LOP3.LUT R27, R27, 0x7fffff, RZ, 0xc0, !PT ;  /* 0x007fffff1b1b7812 */ /* 0x000fe400078ec0ff */
[C---:B------:R-:W-:Y:S02]  /*4e30*/  ISETP.NE.AND P0, PT, R26.reuse, RZ, PT ;  /* 0x000000ff1a00720c */ /* 0x040fe40003f05270 */
[----:B------:R-:W-:Y:S02]  /*4e40*/  LOP3.LUT R27, R27, 0x800000, RZ, 0xfc, !PT ;  /* 0x008000001b1b7812 */ /* 0x000fe400078efcff */
[----:B------:R-:W-:-:S02]  /*4e50*/  ISETP.NE.AND P2, PT, R26, RZ, PT ;  /* 0x000000ff1a00720c */ /* 0x000fc40003f45270 */
[----:B------:R-:W-:Y:S02]  /*4e60*/  IADD3 R26, PT, PT, -R26, RZ, RZ ;  /* 0x000000ff1a1a7210 */ /* 0x000fe40007ffe1ff */
[----:B------:R-:W-:Y:S02]  /*4e70*/  SHF.L.U32 R0, R27, R0, RZ ;  /* 0x000000001b007219 */ /* 0x000fe400000006ff */
[----:B------:R-:W-:Y:S02]  /*4e80*/  FSETP.NEU.FTZ.AND P3, PT, R28, R3, PT ;  /* 0x000000031c00720b */ /* 0x000fe40003f7d000 */
[----:B------:R-:W-:Y:S02]  /*4e90*/  SEL R26, R26, RZ, P0 ;  /* 0x000000ff1a1a7207 */ /* 0x000fe40000000000 */
[----:B------:R-:W-:Y:S02]  /*4ea0*/  ISETP.NE.AND P2, PT, R0, RZ, P2 ;  /* 0x000000ff0000720c */ /* 0x000fe40001745270 */
[----:B------:R-:W-:-:S02]  /*4eb0*/  SHF.R.U32.HI R27, RZ, R26, R27 ;  /* 0x0000001aff1b7219 */ /* 0x000fc4000001161b */
[----:B------:R-:W-:Y:S02]  /*4ec0*/  PLOP3.LUT P2, PT, P3, P2, PT, 0xf8, 0x8f ;  /* 0x00000000008f781c */ /* 0x000fe40001f45f70 */
[----:B------:R-:W-:Y:S02]  /*4ed0*/  SHF.R.U32.HI R3, RZ, 0x1, R27 ;  /* 0x00000001ff037819 */ /* 0x000fe4000001161b */
[----:B------:R-:W-:-:S04]  /*4ee0*/  SEL R0, RZ, 0x1, !P2 ;  /* 0x00000001ff007807 */ /* 0x000fc80005000000 */
[----:B------:R-:W-:-:S04]  /*4ef0*/  LOP3.LUT R0, R0, 0x1, R3, 0xf8, !PT ;  /* 0x0000000100007812 */ /* 0x000fc800078ef803 */
[----:B------:R-:W-:-:S04]  /*4f00*/  LOP3.LUT R0, R0, R27, RZ, 0xc0, !PT ;  /* 0x0000001b00007212 */ /* 0x000fc800078ec0ff */
[----:B------:R-:W-:-:S04]  /*4f10*/  IADD3 R0, PT, PT, R3, R0, RZ ;  /* 0x0000000003007210 */ /* 0x000fc80007ffe0ff */
[----:B------:R-:W-:Y:S01]  /*4f20*/  LOP3.LUT R25, R0, R25, RZ, 0xfc, !PT ;  /* 0x0000001900197212 */ /* 0x000fe200078efcff */
[----:B------:R-:W-:Y:S06]  /*4f30*/  BRA `(.L_x_115) ;  /* 0x0000000000107947 */ /* 0x000fec0003800000 */
.L_x_114:
[----:B------:R-:W-:-:S04]  /*4f40*/  LOP3.LUT R25, R25, 0x80000000, RZ, 0xc0, !PT ;  /* 0x8000000019197812 */ /* 0x000fc800078ec0ff */
[----:B------:R-:W-:Y:S01]  /*4f50*/  LOP3.LUT R25, R25, 0x7f800000, RZ, 0xfc, !PT ;  /* 0x7f80000019197812 */ /* 0x000fe200078efcff */
[----:B------:R-:W-:Y:S06]  /*4f60*/  BRA `(.L_x_115) ;  /* 0x0000000000047947 */ /* 0x000fec0003800000 */
.L_x_113:
[----:B------:R-:W-:-:S07]  /*4f70*/  LEA R25, R28, R25, 0x17 ;  /* 0x000000191c197211 */ /* 0x000fce00078eb8ff */
.L_x_115:
[----:B------:R-:W-:Y:S05]  /*4f80*/  BSYNC.RECONVERGENT B2 ;  /* 0x0000000000027941 */ /* 0x000fea0003800200 */
.L_x_112:
[----:B------:R-:W-:Y:S01]  /*4f90*/  MOV R0, R25 ;  /* 0x0000001900007202 */ /* 0x000fe20000000f00 */
[----:B------:R-:W-:Y:S06]  /*4fa0*/  BRA `(.L_x_116) ;  /* 0x0000000000207947 */ /* 0x000fec0003800000 */
.L_x_111:
[----:B------:R-:W-:-:S04]  /*4fb0*/  LOP3.LUT R0, R0, 0x80000000, R3, 0x48, !PT ;  /* 0x8000000000007812 */ /* 0x000fc800078e4803 */
[----:B------:R-:W-:Y:S01]  /*4fc0*/  LOP3.LUT R0, R0, 0x7f800000, RZ, 0xfc, !PT ;  /* 0x7f80000000007812 */ /* 0x000fe200078efcff */
[----:B------:R-:W-:Y:S06]  /*4fd0*/  BRA `(.L_x_116) ;  /* 0x0000000000147947 */ /* 0x000fec0003800000 */
.L_x_110:
[----:B------:R-:W-:Y:S01]  /*4fe0*/  LOP3.LUT R0, R0, 0x80000000, R3, 0x48, !PT ;  /* 0x8000000000007812 */ /* 0x000fe200078e4803 */
[----:B------:R-:W-:Y:S06]  /*4ff0*/  BRA `(.L_x_116) ;  /* 0x00000000000c7947 */ /* 0x000fec0003800000 */
.L_x_109:
[----:B------:R-:W0:Y:S01]  /*5000*/  MUFU.RSQ R0, -QNAN ;  /* 0xffc0000000007908 */ /* 0x000e220000001400 */
[----:B------:R-:W-:Y:S05]  /*5010*/  BRA `(.L_x_116) ;  /* 0x0000000000047947 */ /* 0x000fea0003800000 */
.L_x_108:
[----:B------:R-:W-:-:S07]  /*5020*/  FADD.FTZ R0, R3, R0 ;  /* 0x0000000003007221 */ /* 0x000fce0000010000 */
.L_x_116:
[----:B------:R-:W-:Y:S05]  /*5030*/  BSYNC.RECONVERGENT B1 ;  /* 0x0000000000017941 */ /* 0x000fea0003800200 */
.L_x_106:
[----:B------:R-:W-:-:S04]  /*5040*/  HFMA2 R3, -RZ, RZ, 0, 0 ;  /* 0x00000000ff037431 */ /* 0x000fc800000001ff */
[----:B0-----:R-:W-:Y:S05]  /*5050*/  RET.REL.NODEC R2 `(_Z29occur_reduction_kernel_globalPKiPfS1_iii) ;  /* 0xffffffac02e87950 */ /* 0x001fea0003c3ffff */
.L_x_117:
[----:B------:R-:W-:-:S00]  /*5060*/  BRA `(.L_x_117) ;  /* 0xfffffffc00fc7947 */ /* 0x000fc0000383ffff */
[----:B------:R-:W-:-:S00]  /*5070*/  NOP ;  /* 0x0000000000007918 */ /* 0x000fc00000000000 */
        /* <DEDUP_REMOVED lines=8> */
.L_x_247:


//--------------------- .text._Z29occur_reduction_kernel_sharedPKiPfiii --------------------------
	.section	.text._Z29occur_reduction_kernel_sharedPKiPfiii,"ax",@progbits
	.align	128
        .global         _Z29occur_reduction_kernel_sharedPKiPfiii
        .type           _Z29occur_reduction_kernel_sharedPKiPfiii,@function
        .size           _Z29occur_reduction_kernel_sharedPKiPfiii,(.L_x_248 - _Z29occur_reduction_kernel_sharedPKiPfiii)
        .other          _Z29occur_reduction_kernel_sharedPKiPfiii,@"STO_CUDA_ENTRY STV_DEFAULT"
_Z29occur_reduction_kernel_sharedPKiPfiii:
.text._Z29occur_reduction_kernel_sharedPKiPfiii:
[----:B------:R-:W-:Y:S01]  /*0000*/  LDC R1, c[0x0][0x37c] ;  /* 0x0000df00ff017b82 */ /* 0x000fe20000000800 */
[----:B------:R-:W0:Y:S01]  /*0010*/  S2R R17, SR_TID.X ;  /* 0x0000000000117919 */ /* 0x000e220000002100 */
[----:B------:R-:W1:Y:S06]  /*0020*/  LDCU UR4, c[0x0][0x390] ;  /* 0x00007200ff0477ac */ /* 0x000e6c0008000800 */
[----:B------:R-:W2:Y:S01]  /*0030*/  S2UR UR6, SR_CTAID.X ;  /* 0x00000000000679c3 */ /* 0x000ea20000002500 */
[----:B------:R-:W-:Y:S01]  /*0040*/  BSSY.RECONVERGENT B0, `(.L_x_118) ;  /* 0x0000010000007945 */ /* 0x000fe20003800200 */
[----:B-1----:R-:W-:-:S05]  /*0050*/  MOV R4, UR4 ;  /* 0x0000000400047c02 */ /* 0x002fca0008000f00 */
[----:B------:R-:W-:-:S05]  /*0060*/  IMAD R2, R4, R4, RZ ;  /* 0x0000000404027224 */ /* 0x000fca00078e02ff */
[----:B0-----:R-:W-:-:S13]  /*0070*/  ISETP.GE.U32.AND P0, PT, R17, R2, PT ;  /* 0x000000021100720c */ /* 0x001fda0003f06070 */
[----:B--2---:R-:W-:Y:S05]  /*0080*/  @P0 BRA `(.L_x_119) ;  /* 0x00000000002c0947 */ /* 0x004fea0003800000 */
[----:B------:R-:W0:Y:S01]  /*0090*/  S2R R5, SR_CgaCtaId ;  /* 0x0000000000057919 */ /* 0x000e220000008800 */
[----:B------:R-:W1:Y:S01]  /*00a0*/  LDC R6, c[0x0][0x360] ;  /* 0x0000d800ff067b82 */ /* 0x000e620000000800 */
[----:B------:R-:W-:Y:S02]  /*00b0*/  MOV R0, 0x400 ;  /* 0x0000040000007802 */ /* 0x000fe40000000f00 */
[----:B------:R-:W-:Y:S02]  /*00c0*/  MOV R3, R17 ;  /* 0x0000001100037202 */ /* 0x000fe40000000f00 */
[----:B------:R-:W-:-:S04]  /*00d0*/  IADD3 R0, PT, PT, R0, 0x10, RZ ;  /* 0x0000001000007810 */ /* 0x000fc80007ffe0ff */
[----:B0-----:R-:W-:-:S07]  /*00e0*/  LEA R0, R5, R0, 0x18 ;  /* 0x0000000005007211 */ /* 0x001fce00078ec0ff */
.L_x_120:
[----:B------:R-:W-:Y:S01]  /*00f0*/  IMAD R5, R3, 0x4, R0 ;  /* 0x0000000403057824 */ /* 0x000fe200078e0200 */
[----:B-1----:R-:W-:-:S04]  /*0100*/  IADD3 R3, PT, PT, R6, R3, RZ ;  /* 0x0000000306037210 */ /* 0x002fc80007ffe0ff */
[----:B------:R0:W-:Y:S01]  /*0110*/  STS [R5], RZ ;  /* 0x000000ff05007388 */ /* 0x0001e20000000800 */
[----:B------:R-:W-:-:S13]  /*0120*/  ISETP.GE.AND P0, PT, R3, R2, PT ;  /* 0x000000020300720c */ /* 0x000fda0003f06270 */
[----:B0-----:R-:W-:Y:S05]  /*0130*/  @!P0 BRA `(.L_x_120) ;  /* 0xfffffffc00ec8947 */ /* 0x001fea000383ffff */
.L_x_119:
[----:B------:R-:W-:Y:S05]  /*0140*/  BSYNC.RECONVERGENT B0 ;  /* 0x0000000000007941 */ /* 0x000fea0003800200 */
.L_x_118:
[----:B------:R-:W0:Y:S01]  /*0150*/  LDCU UR4, c[0x0][0x398] ;  /* 0x00007300ff0477ac */ /* 0x000e220008000800 */
[----:B------:R-:W-:Y:S01]  /*0160*/  BSSY.RECONVERGENT B0, `(.L_x_121) ;  /* 0x00001aa000007945 */ /* 0x000fe20003800200 */
[----:B------:R-:W1:Y:S01]  /*0170*/  LDCU.64 UR8, c[0x0][0x358] ;  /* 0x00006b00ff0877ac */ /* 0x000e620008000a00 */
[----:B0-----:R-:W-:Y:S01]  /*0180*/  UISETP.NE.AND UP0, UPT, UR4, URZ, UPT ;  /* 0x000000ff0400728c */ /* 0x001fe2000bf05270 */
[----:B------:R-:W-:Y:S08]  /*0190*/  BAR.SYNC.DEFER_BLOCKING 0x0 ;  /* 0x0000000000007b1d */ /* 0x000ff00000010000 */
[----:B-1----:R-:W-:Y:S05]  /*01a0*/  BRA.U !UP0, `(.L_x_122) ;  /* 0x0000000d08907547 */ /* 0x002fea000b800000 */
[----:B------:R-:W-:Y:S01]  /*01b0*/  ISETP.GE.AND P0, PT, R17, R4, PT ;  /* 0x000000041100720c */ /* 0x000fe20003f06270 */
[----:B------:R-:W-:-:S12]  /*01c0*/  BSSY.RECONVERGENT B1, `(.L_x_123) ;  /* 0x00000e1000017945 */ /* 0x000fd80003800200 */
[----:B------:R-:W-:Y:S05]  /*01d0*/  @P0 BRA `(.L_x_124) ;  /* 0x0000000c007c0947 */ /* 0x000fea0003800000 */
[----:B------:R-:W0:Y:S01]  /*01e0*/  LDC R0, c[0x0][0x360] ;  /* 0x0000d800ff007b82 */ /* 0x000e220000000800 */
[C---:B------:R-:W-:Y:S02]  /*01f0*/  LOP3.LUT R21, R4.reuse, 0x7, RZ, 0xc0, !PT ;  /* 0x0000000704157812 */ /* 0x040fe400078ec0ff */
[C---:B------:R-:W-:Y:S02]  /*0200*/  IADD3 R3, PT, PT, R4.reuse, -0x1, RZ ;  /* 0xffffffff04037810 */ /* 0x040fe40007ffe0ff */
[C---:B------:R-:W-:Y:S01]  /*0210*/  LOP3.LUT R22, R4.reuse, 0x3, RZ, 0xc0, !PT ;  /* 0x0000000304167812 */ /* 0x040fe200078ec0ff */
[----:B------:R-:W-:Y:S01]  /*0220*/  VIADD R5, R21, 0xffffffff ;  /* 0xffffffff15057836 */ /* 0x000fe20000000000 */
[----:B------:R-:W-:Y:S02]  /*0230*/  ISETP.GE.U32.AND P0, PT, R3, 0x7, PT ;  /* 0x000000070300780c */ /* 0x000fe40003f06070 */
[----:B------:R-:W-:Y:S02]  /*0240*/  LOP3.LUT R3, R4, 0xfffffff8, RZ, 0xc0, !PT ;  /* 0xfffffff804037812 */ /* 0x000fe400078ec0ff */
[----:B------:R-:W-:-:S02]  /*0250*/  ISETP.GE.U32.AND P2, PT, R5, 0x3, PT ;  /* 0x000000030500780c */ /* 0x000fc40003f46070 */
[----:B------:R-:W-:-:S11]  /*0260*/  MOV R9, R17 ;  /* 0x0000001100097202 */ /* 0x000fd60000000f00 */
.L_x_130:
[----:B----4-:R-:W-:Y:S01]  /*0270*/  HFMA2 R6, -RZ, RZ, 0, 0 ;  /* 0x00000000ff067431 */ /* 0x010fe200000001ff */
[----:B-1----:R-:W-:Y:S06]  /*0280*/  @!P0 BRA `(.L_x_125) ;  /* 0x00000004007c8947 */ /* 0x002fec0003800000 */
[----:B------:R-:W1:Y:S01]  /*0290*/  S2R R11, SR_CgaCtaId ;  /* 0x00000000000b7919 */ /* 0x000e620000008800 */
[----:B------:R-:W2:Y:S01]  /*02a0*/  LDC.64 R4, c[0x0][0x380] ;  /* 0x0000e000ff047b82 */ /* 0x000ea20000000a00 */
[----:B------:R-:W-:Y:S02]  /*02b0*/  MOV R8, 0x400 ;  /* 0x0000040000087802 */ /* 0x000fe40000000f00 */
[----:B------:R-:W-:-:S03]  /*02c0*/  MOV R10, RZ ;  /* 0x000000ff000a7202 */ /* 0x000fc60000000f00 */
[----:B------:R-:W-:Y:S02]  /*02d0*/  VIADD R8, R8, 0x10 ;  /* 0x0000001008087836 */ /* 0x000fe40000000000 */
[----:B------:R-:W3:Y:S03]  /*02e0*/  LDC.64 R6, c[0x0][0x390] ;  /* 0x0000e400ff067b82 */ /* 0x000ee60000000a00 */
[----:B-1----:R-:W-:-:S07]  /*02f0*/  LEA R8, R11, R8, 0x18 ;  /* 0x000000080b087211 */ /* 0x002fce00078ec0ff */
.L_x_126:
[----:B---3--:R-:W-:-:S04]  /*0300*/  IMAD R11, R9, R6, R10 ;  /* 0x00000006090b7224 */ /* 0x008fc800078e020a */
[----:B------:R-:W-:-:S04]  /*0310*/  IMAD R15, R11, R7, UR6 ;  /* 0x000000060b0f7e24 */ /* 0x000fc8000f8e0207 */
[----:B--2---:R-:W-:-:S05]  /*0320*/  IMAD.WIDE R14, R15, 0x4, R4 ;  /* 0x000000040f0e7825 */ /* 0x004fca00078e0204 */
[----:B------:R-:W2:Y:S01]  /*0330*/  LDG.E.CONSTANT R19, desc[UR8][R14.64] ;  /* 0x000000080e137981 */ /* 0x000ea2000c1e9900 */
[----:B------:R-:W-:-:S05]  /*0340*/  IMAD.WIDE R24, R7, 0x4, R14 ;  /* 0x0000000407187825 */ /* 0x000fca00078e020e */
[----:B-1----:R1:W3:Y:S01]  /*0350*/  LDG.E.CONSTANT R28, desc[UR8][R24.64] ;  /* 0x00000008181c7981 */ /* 0x0022e2000c1e9900 */
[----:B------:R-:W-:-:S05]  /*0360*/  IMAD.WIDE R26, R7, 0x4, R24 ;  /* 0x00000004071a7825 */ /* 0x000fca00078e0218 */
[----:B------:R4:W5:Y:S01]  /*0370*/  LDG.E.CONSTANT R18, desc[UR8][R26.64] ;  /* 0x000000081a127981 */ /* 0x000962000c1e9900 */
[----:B------:R-:W-:Y:S01]  /*0380*/  LEA R11, R11, R8, 0x2 ;  /* 0x000000080b0b7211 */ /* 0x000fe200078e10ff */
[----:B------:R-:W-:-:S04]  /*0390*/  IMAD.WIDE R12, R7, 0x4, R26 ;  /* 0x00000004070c7825 */ /* 0x000fc800078e021a */
[----:B------:R-:W0:Y:S04]  /*03a0*/  LDS R20, [R11] ;  /* 0x000000000b147984 */ /* 0x000e280000000800 */
[----:B------:R4:W5:Y:S01]  /*03b0*/  LDG.E.CONSTANT R16, desc[UR8][R12.64] ;  /* 0x000000080c107981 */ /* 0x000962000c1e9900 */
[----:B------:R-:W-:-:S05]  /*03c0*/  IMAD R23, R10, R6, R9 ;  /* 0x000000060a177224 */ /* 0x000fca00078e0209 */
[----:B------:R-:W-:Y:S02]  /*03d0*/  LEA R23, R23, R8, 0x2 ;  /* 0x0000000817177211 */ /* 0x000fe400078e10ff */
[----:B--2---:R-:W-:-:S05]  /*03e0*/  I2FP.F32.S32 R19, R19 ;  /* 0x0000001300137245 */ /* 0x004fca0000201400 */
[----:B0-----:R-:W-:-:S05]  /*03f0*/  FADD R20, R19, R20 ;  /* 0x0000001413147221 */ /* 0x001fca0000000000 */
[----:B------:R-:W-:Y:S04]  /*0400*/  STS [R11], R20 ;  /* 0x000000140b007388 */ /* 0x000fe80000000800 */
[----:B------:R-:W1:Y:S02]  /*0410*/  LDS R14, [R23] ;  /* 0x00000000170e7984 */ /* 0x000e640000000800 */
[----:B-1----:R-:W-:Y:S01]  /*0420*/  FADD R24, R19, R14 ;  /* 0x0000000e13187221 */ /* 0x002fe20000000000 */
[----:B------:R-:W-:-:S04]  /*0430*/  IMAD.WIDE R14, R7, 0x4, R12 ;  /* 0x00000004070e7825 */ /* 0x000fc800078e020c */
[----:B------:R-:W-:Y:S04]  /*0440*/  STS [R23], R24 ;  /* 0x0000001817007388 */ /* 0x000fe80000000800 */
[----:B------:R-:W4:Y:S04]  /*0450*/  LDS R25, [R11+0x4] ;  /* 0x000004000b197984 */ /* 0x000f280000000800 */
[----:B------:R0:W2:Y:S01]  /*0460*/  LDG.E.CONSTANT R19, desc[UR8][R14.64] ;  /* 0x000000080e137981 */ /* 0x0000a2000c1e9900 */
[----:B---3--:R-:W-:-:S05]  /*0470*/  I2FP.F32.S32 R28, R28 ;  /* 0x0000001c001c7245 */ /* 0x008fca0000201400 */
[----:B----4-:R-:W-:Y:S01]  /*0480*/  FADD R26, R28, R25 ;  /* 0x000000191c1a7221 */ /* 0x010fe20000000000 */
[----:B------:R-:W-:-:S04]  /*0490*/  IMAD R25, R6, 0x4, R23 ;  /* 0x0000000406197824 */ /* 0x000fc800078e0217 */
[----:B------:R-:W-:Y:S04]  /*04a0*/  STS [R11+0x4], R26 ;  /* 0x0000041a0b007388 */ /* 0x000fe80000000800 */
[----:B------:R-:W1:Y:S02]  /*04b0*/  LDS R13, [R25] ;  /* 0x00000000190d7984 */ /* 0x000e640000000800 */
[----:B-1----:R-:W-:Y:S01]  /*04c0*/  FADD R28, R28, R13 ;  /* 0x0000000d1c1c7221 */ /* 0x002fe20000000000 */
[----:B------:R-:W-:-:S04]  /*04d0*/  IMAD.WIDE R12, R7, 0x4, R14 ;  /* 0x00000004070c7825 */ /* 0x000fc800078e020e */
[----:B------:R-:W-:Y:S04]  /*04e0*/  STS [R25], R28 ;  /* 0x0000001c19007388 */ /* 0x000fe80000000800 */
[----:B------:R-:W1:Y:S04]  /*04f0*/  LDS R23, [R11+0x8] ;  /* 0x000008000b177984 */ /* 0x000e680000000800 */
[----:B------:R3:W4:Y:S01]  /*0500*/  LDG.E.CONSTANT R20, desc[UR8][R12.64] ;  /* 0x000000080c147981 */ /* 0x000722000c1e9900 */
[----:B-----5:R-:W-:-:S05]  /*0510*/  I2FP.F32.S32 R18, R18 ;  /* 0x0000001200127245 */ /* 0x020fca0000201400 */
[----:B-1----:R-:W-:Y:S01]  /*0520*/  FADD R24, R18, R23 ;  /* 0x0000001712187221 */ /* 0x002fe20000000000 */
[----:B------:R-:W-:-:S04]  /*0530*/  LEA R23, R6, R25, 0x2 ;  /* 0x0000001906177211 */ /* 0x000fc800078e10ff */
[----:B------:R-:W-:Y:S04]  /*0540*/  STS [R11+0x8], R24 ;  /* 0x000008180b007388 */ /* 0x000fe80000000800 */
[----:B0-----:R-:W0:Y:S02]  /*0550*/  LDS R15, [R23] ;  /* 0x00000000170f7984 */ /* 0x001e240000000800 */
[----:B0-----:R-:W-:Y:S01]  /*0560*/  FADD R26, R18, R15 ;  /* 0x0000000f121a7221 */ /* 0x001fe20000000000 */
[----:B------:R-:W-:-:S04]  /*0570*/  IMAD.WIDE R14, R7, 0x4, R12 ;  /* 0x00000004070e7825 */ /* 0x000fc800078e020c */
[----:B------:R-:W-:Y:S04]  /*0580*/  STS [R23], R26 ;  /* 0x0000001a17007388 */ /* 0x000fe80000000800 */
[----:B------:R-:W0:Y:S04]  /*0590*/  LDS R25, [R11+0xc] ;  /* 0x00000c000b197984 */ /* 0x000e280000000800 */
[----:B------:R1:W5:Y:S01]  /*05a0*/  LDG.E.CONSTANT R18, desc[UR8][R14.64] ;  /* 0x000000080e127981 */ /* 0x000362000c1e9900 */
[----:B------:R-:W-:-:S05]  /*05b0*/  I2FP.F32.S32 R16, R16 ;  /* 0x0000001000107245 */ /* 0x000fca0000201400 */
[----:B0-----:R-:W-:Y:S01]  /*05c0*/  FADD R28, R16, R25 ;  /* 0x00000019101c7221 */ /* 0x001fe20000000000 */
[----:B------:R-:W-:-:S04]  /*05d0*/  LEA R25, R6, R23, 0x2 ;  /* 0x0000001706197211 */ /* 0x000fc800078e10ff */
[----:B------:R-:W-:Y:S04]  /*05e0*/  STS [R11+0xc], R28 ;  /* 0x00000c1c0b007388 */ /* 0x000fe80000000800 */
[----:B---3--:R-:W0:Y:S02]  /*05f0*/  LDS R13, [R25] ;  /* 0x00000000190d7984 */ /* 0x008e240000000800 */
[----:B0-----:R-:W-:Y:S01]  /*0600*/  FADD R16, R16, R13 ;  /* 0x0000000d10107221 */ /* 0x001fe20000000000 */
[----:B------:R-:W-:-:S04]  /*0610*/  IMAD.WIDE R12, R7, 0x4, R14 ;  /* 0x00000004070c7825 */ /* 0x000fc800078e020e */
[----:B------:R-:W-:Y:S04]  /*0620*/  STS [R25], R16 ;  /* 0x0000001019007388 */ /* 0x000fe80000000800 */
[----:B------:R-:W0:Y:S04]  /*0630*/  LDS R24, [R11+0x10] ;  /* 0x000010000b187984 */ /* 0x000e280000000800 */
[----:B------:R3:W5:Y:S01]  /*0640*/  LDG.E.CONSTANT R12, desc[UR8][R12.64] ;  /* 0x000000080c0c7981 */ /* 0x000762000c1e9900 */
[----:B-1----:R-:W-:Y:S02]  /*0650*/  LEA R15, R6, R25, 0x2 ;  /* 0x00000019060f7211 */ /* 0x002fe400078e10ff */
[----:B------:R-:W-:-:S02]  /*0660*/  IADD3 R10, PT, PT, R10, 0x8, RZ ;  /* 0x000000080a0a7810 */ /* 0x000fc40007ffe0ff */
[----:B--2---:R-:W-:Y:S02]  /*0670*/  I2FP.F32.S32 R19, R19 ;  /* 0x0000001300137245 */ /* 0x004fe40000201400 */
[----:B------:R-:W-:Y:S01]  /*0680*/  ISETP.NE.AND P1, PT, R10, R3, PT ;  /* 0x000000030a00720c */ /* 0x000fe20003f25270 */
[----:B---3--:R-:W-:Y:S02]  /*0690*/  IMAD R13, R6, 0x4, R15 ;  /* 0x00000004060d7824 */ /* 0x008fe400078e020f */
[----:B0-----:R-:W-:-:S05]  /*06a0*/  FADD R24, R19, R24 ;  /* 0x0000001813187221 */ /* 0x001fca0000000000 */
[----:B------:R-:W-:Y:S04]  /*06b0*/  STS [R11+0x10], R24 ;  /* 0x000010180b007388 */ /* 0x000fe80000000800 */
[----:B------:R-:W0:Y:S02]  /*06c0*/  LDS R14, [R15] ;  /* 0x000000000f0e7984 */ /* 0x000e240000000800 */
[----:B0-----:R-:W-:-:S05]  /*06d0*/  FADD R14, R19, R14 ;  /* 0x0000000e130e7221 */ /* 0x001fca0000000000 */
[----:B------:R0:W-:Y:S04]  /*06e0*/  STS [R15], R14 ;  /* 0x0000000e0f007388 */ /* 0x0001e80000000800 */
[----:B------:R-:W1:Y:S01]  /*06f0*/  LDS R19, [R11+0x14] ;  /* 0x000014000b137984 */ /* 0x000e620000000800 */
[----:B0-----:R-:W-:Y:S02]  /*0700*/  LEA R15, R6, R13, 0x2 ;  /* 0x0000000d060f7211 */ /* 0x001fe400078e10ff */
[----:B----4-:R-:W-:-:S05]  /*0710*/  I2FP.F32.S32 R20, R20 ;  /* 0x0000001400147245 */ /* 0x010fca0000201400 */
[----:B-1----:R-:W-:-:S05]  /*0720*/  FADD R16, R20, R19 ;  /* 0x0000001314107221 */ /* 0x002fca0000000000 */
[----:B------:R-:W-:Y:S04]  /*0730*/  STS [R11+0x14], R16 ;  /* 0x000014100b007388 */ /* 0x000fe80000000800 */
[----:B------:R-:W0:Y:S02]  /*0740*/  LDS R19, [R13] ;  /* 0x000000000d137984 */ /* 0x000e240000000800 */
[----:B0-----:R-:W-:-:S05]  /*0750*/  FADD R20, R20, R19 ;  /* 0x0000001314147221 */ /* 0x001fca0000000000 */
[----:B------:R0:W-:Y:S04]  /*0760*/  STS [R13], R20 ;  /* 0x000000140d007388 */ /* 0x0001e80000000800 */
[----:B------:R-:W1:Y:S01]  /*0770*/  LDS R19, [R11+0x18] ;  /* 0x000018000b137984 */ /* 0x000e620000000800 */
[----:B0-----:R-:W-:Y:S02]  /*0780*/  LEA R13, R6, R15, 0x2 ;  /* 0x0000000f060d7211 */ /* 0x001fe400078e10ff */
[----:B-----5:R-:W-:-:S05]  /*0790*/  I2FP.F32.S32 R18, R18 ;  /* 0x0000001200127245 */ /* 0x020fca0000201400 */
[----:B-1----:R-:W-:-:S05]  /*07a0*/  FADD R14, R18, R19 ;  /* 0x00000013120e7221 */ /* 0x002fca0000000000 */
[----:B------:R-:W-:Y:S04]  /*07b0*/  STS [R11+0x18], R14 ;  /* 0x0000180e0b007388 */ /* 0x000fe80000000800 */
[----:B------:R-:W0:Y:S02]  /*07c0*/  LDS R19, [R15] ;  /* 0x000000000f137984 */ /* 0x000e240000000800 */
[----:B0-----:R-:W-:-:S05]  /*07d0*/  FADD R18, R18, R19 ;  /* 0x0000001312127221 */ /* 0x001fca0000000000 */
[----:B------:R-:W-:Y:S04]  /*07e0*/  STS [R15], R18 ;  /* 0x000000120f007388 */ /* 0x000fe80000000800 */
[----:B------:R-:W0:Y:S01]  /*07f0*/  LDS R19, [R11+0x1c] ;  /* 0x00001c000b137984 */ /* 0x000e220000000800 */
[----:B------:R-:W-:-:S05]  /*0800*/  I2FP.F32.S32 R12, R12 ;  /* 0x0000000c000c7245 */ /* 0x000fca0000201400 */
[----:B0-----:R-:W-:-:S05]  /*0810*/  FADD R16, R12, R19 ;  /* 0x000000130c107221 */ /* 0x001fca0000000000 */
[----:B------:R-:W-:Y:S04]  /*0820*/  STS [R11+0x1c], R16 ;  /* 0x00001c100b007388 */ /* 0x000fe80000000800 */
[----:B------:R-:W0:Y:S02]  /*0830*/  LDS R19, [R13] ;  /* 0x000000000d137984 */ /* 0x000e240000000800 */
[----:B0-----:R-:W-:-:S05]  /*0840*/  FADD R12, R12, R19 ;  /* 0x000000130c0c7221 */ /* 0x001fca0000000000 */
[----:B------:R1:W-:Y:S01]  /*0850*/  STS [R13], R12 ;  /* 0x0000000c0d007388 */ /* 0x0003e20000000800 */
[----:B------:R-:W-:Y:S05]  /*0860*/  @P1 BRA `(.L_x_126) ;  /* 0xfffffff800a41947 */ /* 0x000fea000383ffff */
[----:B------:R-:W-:-:S07]  /*0870*/  IMAD.MOV.U32 R6, RZ, RZ, R3 ;  /* 0x000000ffff067224 */ /* 0x000fce00078e0003 */
.L_x_125:
[----:B------:R-:W-:-:S13]  /*0880*/  ISETP.NE.AND P1, PT, R21, RZ, PT ;  /* 0x000000ff1500720c */ /* 0x000fda0003f25270 */
[----:B------:R-:W-:Y:S05]  /*0890*/  @!P1 BRA `(.L_x_127) ;  /* 0x0000000400b89947 */ /* 0x000fea0003800000 */
[----:B------:R-:W-:Y:S01]  /*08a0*/  ISETP.NE.AND P1, PT, R22, RZ, PT ;  /* 0x000000ff1600720c */ /* 0x000fe20003f25270 */
[----:B------:R-:W-:-:S12]  /*08b0*/  @!P2 BRA `(.L_x_128) ;  /* 0x0000000000cca947 */ /* 0x000fd80003800000 */
[----:B------:R-:W2:Y:S08]  /*08c0*/  LDC.64 R4, c[0x0][0x390] ;  /* 0x0000e400ff047b82 */ /* 0x000eb00000000a00 */
[----:B------:R-:W3:Y:S01]  /*08d0*/  LDC.64 R10, c[0x0][0x380] ;  /* 0x0000e000ff0a7b82 */ /* 0x000ee20000000a00 */
[----:B--2---:R-:W-:-:S04]  /*08e0*/  IMAD R8, R9, R4, R6 ;  /* 0x0000000409087224 */ /* 0x004fc800078e0206 */
[----:B------:R-:W-:-:S04]  /*08f0*/  IMAD R7, R8, R5, UR6 ;  /* 0x0000000608077e24 */ /* 0x000fc8000f8e0205 */
[----:B---3--:R-:W-:-:S05]  /*0900*/  IMAD.WIDE R10, R7, 0x4, R10 ;  /* 0x00000004070a7825 */ /* 0x008fca00078e020a */
[----:B------:R2:W3:Y:S01]  /*0910*/  LDG.E.CONSTANT R16, desc[UR8][R10.64] ;  /* 0x000000080a107981 */ /* 0x0004e2000c1e9900 */
[----:B-1----:R-:W-:-:S05]  /*0920*/  IMAD.WIDE R12, R5, 0x4, R10 ;  /* 0x00000004050c7825 */ /* 0x002fca00078e020a */
[----:B------:R-:W4:Y:S01]  /*0930*/  LDG.E.CONSTANT R18, desc[UR8][R12.64] ;  /* 0x000000080c127981 */ /* 0x000f22000c1e9900 */
[----:B------:R-:W-:-:S05]  /*0940*/  IMAD.WIDE R14, R5, 0x4, R12 ;  /* 0x00000004050e7825 */ /* 0x000fca00078e020c */
[----:B------:R-:W5:Y:S01]  /*0950*/  LDG.E.CONSTANT R20, desc[UR8][R14.64] ;  /* 0x000000080e147981 */ /* 0x000f62000c1e9900 */
[----:B------:R-:W1:Y:S01]  /*0960*/  S2UR UR5, SR_CgaCtaId ;  /* 0x00000000000579c3 */ /* 0x000e620000008800 */
[----:B------:R-:W-:Y:S01]  /*0970*/  UMOV UR4, 0x400 ;  /* 0x0000040000047882 */ /* 0x000fe20000000000 */
[----:B--2---:R-:W-:Y:S01]  /*0980*/  IMAD.WIDE R10, R5, 0x4, R14 ;  /* 0x00000004050a7825 */ /* 0x004fe200078e020e */
[----:B------:R-:W-:-:S04]  /*0990*/  UIADD3 UR4, UPT, UPT, UR4, 0x10, URZ ;  /* 0x0000001004047890 */ /* 0x000fc8000fffe0ff */
[----:B------:R2:W5:Y:S01]  /*09a0*/  LDG.E.CONSTANT R23, desc[UR8][R10.64] ;  /* 0x000000080a177981 */ /* 0x000562000c1e9900 */
[----:B-1----:R-:W-:-:S06]  /*09b0*/  ULEA UR4, UR5, UR4, 0x18 ;  /* 0x0000000405047291 */ /* 0x002fcc000f8ec0ff */
[----:B------:R-:W-:-:S05]  /*09c0*/  LEA R7, R8, UR4, 0x2 ;  /* 0x0000000408077c11 */ /* 0x000fca000f8e10ff */
[----:B------:R-:W1:Y:S01]  /*09d0*/  LDS R19, [R7] ;  /* 0x0000000007137984 */ /* 0x000e620000000800 */
[----:B------:R-:W-:-:S05]  /*09e0*/  IMAD R5, R6, R4, R9 ;  /* 0x0000000406057224 */ /* 0x000fca00078e0209 */
[----:B------:R-:W-:-:S04]  /*09f0*/  LEA R5, R5, UR4, 0x2 ;  /* 0x0000000405057c11 */ /* 0x000fc8000f8e10ff */
[----:B--2---:R-:W-:Y:S02]  /*0a00*/  LEA R11, R4, R5, 0x2 ;  /* 0x00000005040b7211 */ /* 0x004fe400078e10ff */
[----:B---3--:R-:W-:-:S05]  /*0a10*/  I2FP.F32.S32 R16, R16 ;  /* 0x0000001000107245 */ /* 0x008fca0000201400 */
[----:B-1----:R-:W-:-:S05]  /*0a20*/  FADD R8, R16, R19 ;  /* 0x0000001310087221 */ /* 0x002fca0000000000 */
[----:B------:R-:W-:Y:S04]  /*0a30*/  STS [R7], R8 ;  /* 0x0000000807007388 */ /* 0x000fe80000000800 */
[----:B------:R-:W1:Y:S02]  /*0a40*/  LDS R13, [R5] ;  /* 0x00000000050d7984 */ /* 0x000e640000000800 */
[----:B-1----:R-:W-:-:S05]  /*0a50*/  FADD R16, R16, R13 ;  /* 0x0000000d10107221 */ /* 0x002fca0000000000 */
[----:B------:R-:W-:Y:S04]  /*0a60*/  STS [R5], R16 ;  /* 0x0000001005007388 */ /* 0x000fe80000000800 */
[----:B------:R-:W1:Y:S01]  /*0a70*/  LDS R13, [R7+0x4] ;  /* 0x00000400070d7984 */ /* 0x000e620000000800 */
[----:B----4-:R-:W-:-:S05]  /*0a80*/  I2FP.F32.S32 R18, R18 ;  /* 0x0000001200127245 */ /* 0x010fca0000201400 */
[----:B-1----:R-:W-:-:S05]  /*0a90*/  FADD R10, R18, R13 ;  /* 0x0000000d120a7221 */ /* 0x002fca0000000000 */
[----:B------:R-:W-:Y:S04]  /*0aa0*/  STS [R7+0x4], R10 ;  /* 0x0000040a07007388 */ /* 0x000fe80000000800 */
[----:B------:R-:W1:Y:S02]  /*0ab0*/  LDS R13, [R11] ;  /* 0x000000000b0d7984 */ /* 0x000e640000000800 */
[----:B-1----:R-:W-:-:S05]  /*0ac0*/  FADD R18, R18, R13 ;  /* 0x0000000d12127221 */ /* 0x002fca0000000000 */
[----:B------:R-:W-:Y:S04]  /*0ad0*/  STS [R11], R18 ;  /* 0x000000120b007388 */ /* 0x000fe80000000800 */
[----:B------:R-:W1:Y:S01]  /*0ae0*/  LDS R13, [R7+0x8] ;  /* 0x00000800070d7984 */ /* 0x000e620000000800 */
[----:B-----5:R-:W-:Y:S02]  /*0af0*/  I2FP.F32.S32 R20, R20 ;  /* 0x0000001400147245 */ /* 0x020fe40000201400 */
[----:B------:R-:W-:-:S03]  /*0b00*/  LEA R5, R4, R11, 0x2 ;  /* 0x0000000b04057211 */ /* 0x000fc600078e10ff */
[----:B-1----:R-:W-:-:S05]  /*0b10*/  FADD R8, R20, R13 ;  /* 0x0000000d14087221 */ /* 0x002fca0000000000 */
[----:B------:R-:W-:Y:S04]  /*0b20*/  STS [R7+0x8], R8 ;  /* 0x0000080807007388 */ /* 0x000fe80000000800 */
[----:B------:R-:W1:Y:S02]  /*0b30*/  LDS R13, [R5] ;  /* 0x00000000050d7984 */ /* 0x000e640000000800 */
[----:B-1----:R-:W-:-:S05]  /*0b40*/  FADD R20, R20, R13 ;  /* 0x0000000d14147221 */ /* 0x002fca0000000000 */
[----:B------:R-:W-:Y:S04]  /*0b50*/  STS [R5], R20 ;  /* 0x0000001405007388 */ /* 0x000fe80000000800 */
[----:B------:R-:W1:Y:S01]  /*0b60*/  LDS R10, [R7+0xc] ;  /* 0x00000c00070a7984 */ /* 0x000e620000000800 */
[----:B------:R-:W-:Y:S02]  /*0b70*/  I2FP.F32.S32 R23, R23 ;  /* 0x0000001700177245 */ /* 0x000fe40000201400 */
[----:B------:R-:W-:-:S03]  /*0b80*/  LEA R4, R4, R5, 0x2 ;  /* 0x0000000504047211 */ /* 0x000fc600078e10ff */
[----:B-1----:R-:W-:-:S05]  /*0b90*/  FADD R10, R23, R10 ;  /* 0x0000000a170a7221 */ /* 0x002fca0000000000 */
[----:B------:R-:W-:Y:S04]  /*0ba0*/  STS [R7+0xc], R10 ;  /* 0x00000c0a07007388 */ /* 0x000fe80000000800 */
[----:B------:R-:W1:Y:S01]  /*0bb0*/  LDS R12, [R4] ;  /* 0x00000000040c7984 */ /* 0x000e620000000800 */
[----:B------:R-:W-:Y:S02]  /*0bc0*/  VIADD R6, R6, 0x4 ;  /* 0x0000000406067836 */ /* 0x000fe40000000000 */
[----:B-1----:R-:W-:-:S05]  /*0bd0*/  FADD R23, R23, R12 ;  /* 0x0000000c17177221 */ /* 0x002fca0000000000 */
[----:B------:R2:W-:Y:S02]  /*0be0*/  STS [R4], R23 ;  /* 0x0000001704007388 */ /* 0x0005e40000000800 */
.L_x_128:
[----:B------:R-:W-:Y:S05]  /*0bf0*/  @!P1 BRA `(.L_x_127) ;  /* 0x0000000000e09947 */ /* 0x000fea0003800000 */
[----:B------:R-:W3:Y:S01]  /*0c00*/  LDCU UR7, c[0x0][0x390] ;  /* 0x00007200ff0777ac */ /* 0x000ee20008000800 */
[----:B------:R-:W-:Y:S01]  /*0c10*/  ISETP.NE.AND P1, PT, R22, 0x1, PT ;  /* 0x000000011600780c */ /* 0x000fe20003f25270 */
[----:B---3--:R-:W-:-:S12]  /*0c20*/  ULOP3.LUT UP0, URZ, UR7, 0x1, URZ, 0xc0, !UPT ;  /* 0x0000000107ff7892 */ /* 0x008fd8000f80c0ff */
[----:B------:R-:W-:Y:S05]  /*0c30*/  @!P1 BRA `(.L_x_129) ;  /* 0x00000000007c9947 */ /* 0x000fea0003800000 */
[----:B--2---:R-:W2:Y:S08]  /*0c40*/  LDC.64 R4, c[0x0][0x390] ;  /* 0x0000e400ff047b82 */ /* 0x004eb00000000a00 */
[----:B------:R-:W3:Y:S01]  /*0c50*/  LDC.64 R10, c[0x0][0x380] ;  /* 0x0000e000ff0a7b82 */ /* 0x000ee20000000a00 */
[----:B--2---:R-:W-:-:S04]  /*0c60*/  IMAD R8, R9, R4, R6 ;  /* 0x0000000409087224 */ /* 0x004fc800078e0206 */
[----:B------:R-:W-:-:S04]  /*0c70*/  IMAD R7, R8, R5, UR6 ;  /* 0x0000000608077e24 */ /* 0x000fc8000f8e0205 */
[----:B---3--:R-:W-:-:S05]  /*0c80*/  IMAD.WIDE R10, R7, 0x4, R10 ;  /* 0x00000004070a7825 */ /* 0x008fca00078e020a */
[----:B------:R-:W2:Y:S01]  /*0c90*/  LDG.E.CONSTANT R7, desc[UR8][R10.64] ;  /* 0x000000080a077981 */ /* 0x000ea2000c1e9900 */
[----:B-1----:R-:W-:-:S06]  /*0ca0*/  IMAD.WIDE R12, R5, 0x4, R10 ;  /* 0x00000004050c7825 */ /* 0x002fcc00078e020a */
[----:B------:R-:W3:Y:S01]  /*0cb0*/  LDG.E.CONSTANT R12, desc[UR8][R12.64] ;  /* 0x000000080c0c7981 */ /* 0x000ee2000c1e9900 */
[----:B------:R-:W1:Y:S01]  /*0cc0*/  S2UR UR5, SR_CgaCtaId ;  /* 0x00000000000579c3 */ /* 0x000e620000008800 */
[----:B------:R-:W-:Y:S02]  /*0cd0*/  UMOV UR4, 0x400 ;  /* 0x0000040000047882 */ /* 0x000fe40000000000 */
[----:B------:R-:W-:-:S04]  /*0ce0*/  UIADD3 UR4, UPT, UPT, UR4, 0x10, URZ ;  /* 0x0000001004047890 */ /* 0x000fc8000fffe0ff */
[----:B-1----:R-:W-:-:S06]  /*0cf0*/  ULEA UR4, UR5, UR4, 0x18 ;  /* 0x0000000405047291 */ /* 0x002fcc000f8ec0ff */
[----:B------:R-:W-:-:S05]  /*0d00*/  LEA R14, R8, UR4, 0x2 ;  /* 0x00000004080e7c11 */ /* 0x000fca000f8e10ff */
[----:B------:R-:W1:Y:S01]  /*0d10*/  LDS R5, [R14] ;  /* 0x000000000e057984 */ /* 0x000e620000000800 */
[----:B--2---:R-:W-:Y:S01]  /*0d20*/  I2FP.F32.S32 R8, R7 ;  /* 0x0000000700087245 */ /* 0x004fe20000201400 */
[C---:B------:R-:W-:Y:S01]  /*0d30*/  IMAD R7, R6.reuse, R4, R9 ;  /* 0x0000000406077224 */ /* 0x040fe200078e0209 */
[----:B------:R-:W-:-:S03]  /*0d40*/  IADD3 R6, PT, PT, R6, 0x2, RZ ;  /* 0x0000000206067810 */ /* 0x000fc60007ffe0ff */
[----:B-1----:R-:W-:Y:S01]  /*0d50*/  FADD R5, R8, R5 ;  /* 0x0000000508057221 */ /* 0x002fe20000000000 */
[----:B------:R-:W-:Y:S02]  /*0d60*/  LEA R10, R7, UR4, 0x2 ;  /* 0x00000004070a7c11 */ /* 0x000fe4000f8e10ff */
[----:B---3--:R-:W-:Y:S02]  /*0d70*/  I2FP.F32.S32 R11, R12 ;  /* 0x0000000c000b7245 */ /* 0x008fe40000201400 */
[----:B------:R-:W-:Y:S01]  /*0d80*/  STS [R14], R5 ;  /* 0x000000050e007388 */ /* 0x000fe20000000800 */
[----:B------:R-:W-:-:S03]  /*0d90*/  LEA R13, R4, R10, 0x2 ;  /* 0x0000000a040d7211 */ /* 0x000fc600078e10ff */
[----:B------:R-:W1:Y:S02]  /*0da0*/  LDS R7, [R10] ;  /* 0x000000000a077984 */ /* 0x000e640000000800 */
[----:B-1----:R-:W-:-:S05]  /*0db0*/  FADD R7, R8, R7 ;  /* 0x0000000708077221 */ /* 0x002fca0000000000 */
[----:B------:R-:W-:Y:S04]  /*0dc0*/  STS [R10], R7 ;  /* 0x000000070a007388 */ /* 0x000fe80000000800 */
[----:B------:R-:W1:Y:S02]  /*0dd0*/  LDS R8, [R14+0x4] ;  /* 0x000004000e087984 */ /* 0x000e640000000800 */
[----:B-1----:R-:W-:-:S05]  /*0de0*/  FADD R8, R11, R8 ;  /* 0x000000080b087221 */ /* 0x002fca0000000000 */
[----:B------:R-:W-:Y:S04]  /*0df0*/  STS [R14+0x4], R8 ;  /* 0x000004080e007388 */ /* 0x000fe80000000800 */
[----:B------:R-:W1:Y:S02]  /*0e00*/  LDS R4, [R13] ;  /* 0x000000000d047984 */ /* 0x000e640000000800 */
[----:B-1----:R-:W-:-:S05]  /*0e10*/  FADD R4, R11, R4 ;  /* 0x000000040b047221 */ /* 0x002fca0000000000 */
[----:B------:R3:W-:Y:S02]  /*0e20*/  STS [R13], R4 ;  /* 0x000000040d007388 */ /* 0x0007e40000000800 */
.L_x_129:
[----:B------:R-:W-:Y:S05]  /*0e30*/  BRA.U !UP0, `(.L_x_127) ;  /* 0x0000000108507547 */ /* 0x000fea000b800000 */
[----:B------:R-:W4:Y:S01]  /*0e40*/  LDC R8, c[0x0][0x394] ;  /* 0x0000e500ff087b82 */ /* 0x000f220000000800 */
[----:B------:R-:W-:-:S07]  /*0e50*/  IMAD R7, R9, UR7, R6 ;  /* 0x0000000709077c24 */ /* 0x000fce000f8e0206 */
[----:B--23--:R-:W2:Y:S01]  /*0e60*/  LDC.64 R4, c[0x0][0x380] ;  /* 0x0000e000ff047b82 */ /* 0x00cea20000000a00 */
[----:B----4-:R-:W-:-:S04]  /*0e70*/  IMAD R11, R7, R8, UR6 ;  /* 0x00000006070b7e24 */ /* 0x010fc8000f8e0208 */
[----:B--2---:R-:W-:-:S06]  /*0e80*/  IMAD.WIDE R4, R11, 0x4, R4 ;  /* 0x000000040b047825 */ /* 0x004fcc00078e0204 */
[----:B------:R-:W2:Y:S01]  /*0e90*/  LDG.E.CONSTANT R4, desc[UR8][R4.64] ;  /* 0x0000000804047981 */ /* 0x000ea2000c1e9900 */
[----:B------:R-:W3:Y:S01]  /*0ea0*/  S2UR UR5, SR_CgaCtaId ;  /* 0x00000000000579c3 */ /* 0x000ee20000008800 */
[----:B------:R-:W-:Y:S01]  /*0eb0*/  UMOV UR4, 0x400 ;  /* 0x0000040000047882 */ /* 0x000fe20000000000 */
[----:B------:R-:W-:Y:S01]  /*0ec0*/  IMAD R6, R6, UR7, R9 ;  /* 0x0000000706067c24 */ /* 0x000fe2000f8e0209 */
[----:B------:R-:W-:-:S04]  /*0ed0*/  UIADD3 UR4, UPT, UPT, UR4, 0x10, URZ ;  /* 0x0000001004047890 */ /* 0x000fc8000fffe0ff */
[----:B---3--:R-:W-:-:S06]  /*0ee0*/  ULEA UR4, UR5, UR4, 0x18 ;  /* 0x0000000405047291 */ /* 0x008fcc000f8ec0ff */
[----:B------:R-:W-:Y:S02]  /*0ef0*/  LEA R8, R7, UR4, 0x2 ;  /* 0x0000000407087c11 */ /* 0x000fe4000f8e10ff */
[----:B------:R-:W-:-:S03]  /*0f00*/  LEA R6, R6, UR4, 0x2 ;  /* 0x0000000406067c11 */ /* 0x000fc6000f8e10ff */
[----:B------:R-:W3:Y:S01]  /*0f10*/  LDS R10, [R8] ;  /* 0x00000000080a7984 */ /* 0x000ee20000000800 */
[----:B--2---:R-:W-:-:S05]  /*0f20*/  I2FP.F32.S32 R7, R4 ;  /* 0x0000000400077245 */ /* 0x004fca0000201400 */
[----:B---3--:R-:W-:-:S05]  /*0f30*/  FADD R11, R7, R10 ;  /* 0x0000000a070b7221 */ /* 0x008fca0000000000 */
[----:B------:R-:W-:Y:S04]  /*0f40*/  STS [R8], R11 ;  /* 0x0000000b08007388 */ /* 0x000fe80000000800 */
[----:B------:R-:W2:Y:S02]  /*0f50*/  LDS R4, [R6] ;  /* 0x0000000006047984 */ /* 0x000ea40000000800 */
[----:B--2---:R-:W-:-:S05]  /*0f60*/  FADD R7, R7, R4 ;  /* 0x0000000407077221 */ /* 0x004fca0000000000 */
[----:B------:R4:W-:Y:S02]  /*0f70*/  STS [R6], R7 ;  /* 0x0000000706007388 */ /* 0x0009e40000000800 */
.L_x_127:
[----:B------:R-:W2:Y:S01]  /*0f80*/  LDCU UR4, c[0x0][0x390] ;  /* 0x00007200ff0477ac */ /* 0x000ea20008000800 */
[----:B0-----:R-:W-:Y:S01]  /*0f90*/  IADD3 R9, PT, PT, R0, R9, RZ ;  /* 0x0000000900097210 */ /* 0x001fe20007ffe0ff */
[----:B--23--:R-:W-:-:S05]  /*0fa0*/  IMAD.U32 R4, RZ, RZ, UR4 ;  /* 0x00000004ff047e24 */ /* 0x00cfca000f8e00ff */
[----:B------:R-:W-:-:S13]  /*0fb0*/  ISETP.GE.AND P1, PT, R9, R4, PT ;  /* 0x000000040900720c */ /* 0x000fda0003f26270 */
[----:B------:R-:W-:Y:S05]  /*0fc0*/  @!P1 BRA `(.L_x_130) ;  /* 0xfffffff000a89947 */ /* 0x000fea000383ffff */
.L_x_124:
[----:B------:R-:W-:Y:S05]  /*0fd0*/  BSYNC.RECONVERGENT B1 ;  /* 0x0000000000017941 */ /* 0x000fea0003800200 */
.L_x_123:
[----:B------:R-:W-:Y:S05]  /*0fe0*/  BRA `(.L_x_131) ;  /* 0x0000000c00047947 */ /* 0x000fea0003800000 */
.L_x_122:
[----:B------:R-:W-:-:S13]  /*0ff0*/  ISETP.GE.AND P0, PT, R17, R4, PT ;  /* 0x000000041100720c */ /* 0x000fda0003f06270 */
[----:B------:R-:W-:Y:S05]  /*1000*/  @P0 BRA `(.L_x_131) ;  /* 0x0000000800fc0947 */ /* 0x000fea0003800000 */
[----:B------:R-:W0:Y:S01]  /*1010*/  LDC R10, c[0x0][0x394] ;  /* 0x0000e500ff0a7b82 */ /* 0x000e220000000800 */
[C---:B------:R-:W-:Y:S02]  /*1020*/  IADD3 R3, PT, PT, R4.reuse, -0x1, RZ ;  /* 0xffffffff04037810 */ /* 0x040fe40007ffe0ff */
[C---:B------:R-:W-:Y:S02]  /*1030*/  LOP3.LUT R24, R4.reuse, 0x3, RZ, 0xc0, !PT ;  /* 0x0000000304187812 */ /* 0x040fe400078ec0ff */
[----:B------:R-:W-:Y:S02]  /*1040*/  ISETP.GE.U32.AND P0, PT, R3, 0x3, PT ;  /* 0x000000030300780c */ /* 0x000fe40003f06070 */
[----:B------:R-:W-:Y:S01]  /*1050*/  LOP3.LUT R3, R4, 0xfffffffc, RZ, 0xc0, !PT ;  /* 0xfffffffc04037812 */ /* 0x000fe200078ec0ff */
[----:B------:R-:W1:Y:S01]  /*1060*/  LDC R0, c[0x0][0x360] ;  /* 0x0000d800ff007b82 */ /* 0x000e620000000800 */
[----:B------:R-:W-:Y:S02]  /*1070*/  MOV R11, R17 ;  /* 0x00000011000b7202 */ /* 0x000fe40000000f00 */
[----:B0-----:R-:W-:-:S07]  /*1080*/  SHF.L.U32 R10, R10, 0x1, RZ ;  /* 0x000000010a0a7819 */ /* 0x001fce00000006ff */
.L_x_136:
[----:B------:R-:W-:Y:S01]  /*1090*/  IMAD.MOV.U32 R6, RZ, RZ, RZ ;  /* 0x000000ffff067224 */ /* 0x000fe200078e00ff */
[----:B0--3--:R-:W-:Y:S06]  /*10a0*/  @!P0 BRA `(.L_x_132) ;  /* 0x00000004006c8947 */ /* 0x009fec0003800000 */
[----:B------:R-:W0:Y:S01]  /*10b0*/  S2R R9, SR_CgaCtaId ;  /* 0x0000000000097919 */ /* 0x000e220000008800 */
[----:B------:R-:W2:Y:S01]  /*10c0*/  LDC.64 R4, c[0x0][0x380] ;  /* 0x0000e000ff047b82 */ /* 0x000ea20000000a00 */
[----:B------:R-:W-:Y:S01]  /*10d0*/  MOV R8, 0x400 ;  /* 0x0000040000087802 */ /* 0x000fe20000000f00 */
[----:B------:R-:W-:-:S03]  /*10e0*/  HFMA2 R14, -RZ, RZ, 0, 0 ;  /* 0x00000000ff0e7431 */ /* 0x000fc600000001ff */
[----:B------:R-:W-:-:S03]  /*10f0*/  IADD3 R8, PT, PT, R8, 0x10, RZ ;  /* 0x0000001008087810 */ /* 0x000fc60007ffe0ff */
[----:B------:R-:W3:Y:S01]  /*1100*/  LDC.64 R6, c[0x0][0x390] ;  /* 0x0000e400ff067b82 */ /* 0x000ee20000000a00 */
[----:B0-----:R-:W-:-:S07]  /*1110*/  LEA R12, R9, R8, 0x18 ;  /* 0x00000008090c7211 */ /* 0x001fce00078ec0ff */
.L_x_133:
[----:B---3--:R-:W-:-:S04]  /*1120*/  IMAD R13, R11, R6, R14 ;  /* 0x000000060b0d7224 */ /* 0x008fc800078e020e */
[----:B------:R-:W-:-:S04]  /*1130*/  IMAD R19, R10, R13, UR6 ;  /* 0x000000060a137e24 */ /* 0x000fc8000f8e020d */
[----:B--2---:R-:W-:-:S05]  /*1140*/  IMAD.WIDE R18, R19, 0x4, R4 ;  /* 0x0000000413127825 */ /* 0x004fca00078e0204 */
[----:B0-----:R-:W2:Y:S01]  /*1150*/  LDG.E.CONSTANT R20, desc[UR8][R18.64] ;  /* 0x0000000812147981 */ /* 0x001ea2000c1e9900 */
[----:B------:R-:W-:-:S05]  /*1160*/  IMAD.WIDE R22, R7, 0x4, R18 ;  /* 0x0000000407167825 */ /* 0x000fca00078e0212 */
[----:B------:R0:W3:Y:S01]  /*1170*/  LDG.E.CONSTANT R29, desc[UR8][R22.64] ;  /* 0x00000008161d7981 */ /* 0x0000e2000c1e9900 */
[----:B------:R-:W-:-:S05]  /*1180*/  IMAD.WIDE R26, R7, 0x4, R22 ;  /* 0x00000004071a7825 */ /* 0x000fca00078e0216 */
[----:B------:R4:W5:Y:S01]  /*1190*/  LDG.E.CONSTANT R16, desc[UR8][R26.64] ;  /* 0x000000081a107981 */ /* 0x000962000c1e9900 */
[----:B------:R-:W-:Y:S01]  /*11a0*/  LEA R13, R13, R12, 0x2 ;  /* 0x0000000c0d0d7211 */ /* 0x000fe200078e10ff */
[----:B------:R-:W-:-:S04]  /*11b0*/  IMAD.WIDE R8, R7, 0x4, R26 ;  /* 0x0000000407087825 */ /* 0x000fc800078e021a */
[----:B------:R-:W1:Y:S04]  /*11c0*/  LDS R21, [R13] ;  /* 0x000000000d157984 */ /* 0x000e680000000800 */
[----:B------:R3:W5:Y:S01]  /*11d0*/  LDG.E.CONSTANT R15, desc[UR8][R8.64] ;  /* 0x00000008080f7981 */ /* 0x000762000c1e9900 */
[----:B------:R-:W-:Y:S01]  /*11e0*/  IMAD R25, R14, R6, R11 ;  /* 0x000000060e197224 */ /* 0x000fe200078e020b */
[----:B--2---:R-:W-:-:S05]  /*11f0*/  I2FP.F32.S32 R20, R20 ;  /* 0x0000001400147245 */ /* 0x004fca0000201400 */
[----:B-1----:R-:W-:Y:S01]  /*1200*/  FADD R28, R20, R21 ;  /* 0x00000015141c7221 */ /* 0x002fe20000000000 */
[----:B------:R-:W-:-:S04]  /*1210*/  IMAD R21, R25, 0x4, R12 ;  /* 0x0000000419157824 */ /* 0x000fc800078e020c */
[----:B------:R-:W-:Y:S04]  /*1220*/  STS [R13], R28 ;  /* 0x0000001c0d007388 */ /* 0x000fe80000000800 */
[----:B------:R-:W0:Y:S02]  /*1230*/  LDS R19, [R21] ;  /* 0x0000000015137984 */ /* 0x000e240000000800 */
[----:B0-----:R-:W-:Y:S01]  /*1240*/  FADD R22, R20, R19 ;  /* 0x0000001314167221 */ /* 0x001fe20000000000 */
[----:B------:R-:W-:-:S04]  /*1250*/  IMAD.WIDE R18, R7, 0x4, R8 ;  /* 0x0000000407127825 */ /* 0x000fc800078e0208 */
[----:B------:R-:W-:Y:S04]  /*1260*/  STS [R21], R22 ;  /* 0x0000001615007388 */ /* 0x000fe80000000800 */
[----:B----4-:R-:W0:Y:S04]  /*1270*/  LDS R26, [R13] ;  /* 0x000000000d1a7984 */ /* 0x010e280000000800 */
[----:B------:R1:W2:Y:S01]  /*1280*/  LDG.E.CONSTANT R20, desc[UR8][R18.64] ;  /* 0x0000000812147981 */ /* 0x0002a2000c1e9900 */
[----:B---3--:R-:W-:-:S05]  /*1290*/  I2FP.F32.S32 R29, R29 ;  /* 0x0000001d001d7245 */ /* 0x008fca0000201400 */
[----:B0-----:R-:W-:-:S05]  /*12a0*/  FADD R26, R29, R26 ;  /* 0x0000001a1d1a7221 */ /* 0x001fca0000000000 */
[----:B------:R-:W-:Y:S04]  /*12b0*/  STS [R13], R26 ;  /* 0x0000001a0d007388 */ /* 0x000fe80000000800 */
[----:B------:R-:W0:Y:S02]  /*12c0*/  LDS R8, [R21] ;  /* 0x0000000015087984 */ /* 0x000e240000000800 */
[----:B0-----:R-:W-:Y:S01]  /*12d0*/  FADD R28, R29, R8 ;  /* 0x000000081d1c7221 */ /* 0x001fe20000000000 */
[----:B------:R-:W-:-:S04]  /*12e0*/  IMAD.WIDE R8, R7, 0x4, R18 ;  /* 0x0000000407087825 */ /* 0x000fc800078e0212 */
[----:B------:R-:W-:Y:S04]  /*12f0*/  STS [R21], R28 ;  /* 0x0000001c15007388 */ /* 0x000fe80000000800 */
[----:B------:R-:W0:Y:S04]  /*1300*/  LDS R23, [R13+0x4] ;  /* 0x000004000d177984 */ /* 0x000e280000000800 */
[----:B------:R3:W4:Y:S01]  /*1310*/  LDG.E.CONSTANT R22, desc[UR8][R8.64] ;  /* 0x0000000808167981 */ /* 0x000722000c1e9900 */
[----:B-----5:R-:W-:-:S05]  /*1320*/  I2FP.F32.S32 R16, R16 ;  /* 0x0000001000107245 */ /* 0x020fca0000201400 */
[----:B0-----:R-:W-:Y:S01]  /*1330*/  FADD R30, R16, R23 ;  /* 0x00000017101e7221 */ /* 0x001fe20000000000 */
[----:B------:R-:W-:-:S04]  /*1340*/  LEA R23, R6, R21, 0x2 ;  /* 0x0000001506177211 */ /* 0x000fc800078e10ff */
[----:B------:R-:W-:Y:S04]  /*1350*/  STS [R13+0x4], R30 ;  /* 0x0000041e0d007388 */ /* 0x000fe80000000800 */
[----:B-1----:R-:W0:Y:S02]  /*1360*/  LDS R19, [R23] ;  /* 0x0000000017137984 */ /* 0x002e240000000800 */
[----:B0-----:R-:W-:Y:S01]  /*1370*/  FADD R26, R16, R19 ;  /* 0x00000013101a7221 */ /* 0x001fe20000000000 */
[----:B------:R-:W-:-:S04]  /*1380*/  IMAD.WIDE R18, R7, 0x4, R8 ;  /* 0x0000000407127825 */ /* 0x000fc800078e0208 */
[----:B------:R-:W-:Y:S04]  /*1390*/  STS [R23], R26 ;  /* 0x0000001a17007388 */ /* 0x000fe80000000800 */
[----:B------:R-:W0:Y:S04]  /*13a0*/  LDS R28, [R13+0x4] ;  /* 0x000004000d1c7984 */ /* 0x000e280000000800 */
[----:B------:R1:W5:Y:S01]  /*13b0*/  LDG.E.CONSTANT R16, desc[UR8][R18.64] ;  /* 0x0000000812107981 */ /* 0x000362000c1e9900 */
[----:B------:R-:W-:-:S05]  /*13c0*/  I2FP.F32.S32 R15, R15 ;  /* 0x0000000f000f7245 */ /* 0x000fca0000201400 */
[----:B0-----:R-:W-:-:S05]  /*13d0*/  FADD R28, R15, R28 ;  /* 0x0000001c0f1c7221 */ /* 0x001fca0000000000 */
[----:B------:R-:W-:Y:S04]  /*13e0*/  STS [R13+0x4], R28 ;  /* 0x0000041c0d007388 */ /* 0x000fe80000000800 */
[----:B---3--:R-:W0:Y:S02]  /*13f0*/  LDS R8, [R23] ;  /* 0x0000000017087984 */ /* 0x008e240000000800 */
[----:B0-----:R-:W-:Y:S01]  /*1400*/  FADD R30, R15, R8 ;  /* 0x000000080f1e7221 */ /* 0x001fe20000000000 */
[----:B------:R-:W-:-:S04]  /*1410*/  IMAD.WIDE R8, R7, 0x4, R18 ;  /* 0x0000000407087825 */ /* 0x000fc800078e0212 */
[----:B------:R-:W-:Y:S04]  /*1420*/  STS [R23], R30 ;  /* 0x0000001e17007388 */ /* 0x000fe80000000800 */
[----:B------:R-:W1:Y:S04]  /*1430*/  LDS R15, [R13+0x8] ;  /* 0x000008000d0f7984 */ /* 0x000e680000000800 */
[----:B------:R0:W3:Y:S01]  /*1440*/  LDG.E.CONSTANT R21, desc[UR8][R8.64] ;  /* 0x0000000808157981 */ /* 0x0000e2000c1e9900 */
[----:B------:R-:W-:Y:S01]  /*1450*/  VIADD R14, R14, 0x4 ;  /* 0x000000040e0e7836 */ /* 0x000fe20000000000 */
[----:B--2---:R-:W-:-:S04]  /*1460*/  I2FP.F32.S32 R20, R20 ;  /* 0x0000001400147245 */ /* 0x004fc80000201400 */
[----:B------:R-:W-:Y:S01]  /*1470*/  ISETP.NE.AND P1, PT, R14, R3, PT ;  /* 0x000000030e00720c */ /* 0x000fe20003f25270 */
[----:B-1----:R-:W-:Y:S01]  /*1480*/  FADD R18, R20, R15 ;  /* 0x0000000f14127221 */ /* 0x002fe20000000000 */
[----:B------:R-:W-:-:S04]  /*1490*/  LEA R15, R6, R23, 0x2 ;  /* 0x00000017060f7211 */ /* 0x000fc800078e10ff */
[----:B------:R-:W-:Y:S04]  /*14a0*/  STS [R13+0x8], R18 ;  /* 0x000008120d007388 */ /* 0x000fe80000000800 */
[----:B------:R-:W1:Y:S02]  /*14b0*/  LDS R19, [R15] ;  /* 0x000000000f137984 */ /* 0x000e640000000800 */
[----:B-1----:R-:W-:-:S05]  /*14c0*/  FADD R20, R20, R19 ;  /* 0x0000001314147221 */ /* 0x002fca0000000000 */
[----:B------:R-:W-:Y:S04]  /*14d0*/  STS [R15], R20 ;  /* 0x000000140f007388 */ /* 0x000fe80000000800 */
[----:B------:R-:W1:Y:S01]  /*14e0*/  LDS R19, [R13+0x8] ;  /* 0x000008000d137984 */ /* 0x000e620000000800 */
[----:B----4-:R-:W-:-:S05]  /*14f0*/  I2FP.F32.S32 R22, R22 ;  /* 0x0000001600167245 */ /* 0x010fca0000201400 */
[----:B-1----:R-:W-:-:S05]  /*1500*/  FADD R26, R22, R19 ;  /* 0x00000013161a7221 */ /* 0x002fca0000000000 */
[----:B------:R-:W-:Y:S04]  /*1510*/  STS [R13+0x8], R26 ;  /* 0x0000081a0d007388 */ /* 0x000fe80000000800 */
[----:B0-----:R-:W0:Y:S02]  /*1520*/  LDS R9, [R15] ;  /* 0x000000000f097984 */ /* 0x001e240000000800 */
[----:B0-----:R-:W-:-:S05]  /*1530*/  FADD R22, R22, R9 ;  /* 0x0000000916167221 */ /* 0x001fca0000000000 */
[----:B------:R-:W-:Y:S04]  /*1540*/  STS [R15], R22 ;  /* 0x000000160f007388 */ /* 0x000fe80000000800 */
[----:B------:R-:W0:Y:S01]  /*1550*/  LDS R9, [R13+0xc] ;  /* 0x00000c000d097984 */ /* 0x000e220000000800 */
[----:B-----5:R-:W-:-:S05]  /*1560*/  I2FP.F32.S32 R16, R16 ;  /* 0x0000001000107245 */ /* 0x020fca0000201400 */
[----:B0-----:R-:W-:Y:S01]  /*1570*/  FADD R8, R16, R9 ;  /* 0x0000000910087221 */ /* 0x001fe20000000000 */
[----:B------:R-:W-:-:S04]  /*1580*/  LEA R9, R6, R15, 0x2 ;  /* 0x0000000f06097211 */ /* 0x000fc800078e10ff */
[----:B------:R-:W-:Y:S04]  /*1590*/  STS [R13+0xc], R8 ;  /* 0x00000c080d007388 */ /* 0x000fe80000000800 */
[----:B------:R-:W0:Y:S02]  /*15a0*/  LDS R19, [R9] ;  /* 0x0000000009137984 */ /* 0x000e240000000800 */
[----:B0-----:R-:W-:-:S05]  /*15b0*/  FADD R16, R16, R19 ;  /* 0x0000001310107221 */ /* 0x001fca0000000000 */
[----:B------:R-:W-:Y:S04]  /*15c0*/  STS [R9], R16 ;  /* 0x0000001009007388 */ /* 0x000fe80000000800 */
[----:B------:R-:W0:Y:S01]  /*15d0*/  LDS R18, [R13+0xc] ;  /* 0x00000c000d127984 */ /* 0x000e220000000800 */
[----:B---3--:R-:W-:-:S05]  /*15e0*/  I2FP.F32.S32 R21, R21 ;  /* 0x0000001500157245 */ /* 0x008fca0000201400 */
[----:B0-----:R-:W-:-:S05]  /*15f0*/  FADD R18, R21, R18 ;  /* 0x0000001215127221 */ /* 0x001fca0000000000 */
[----:B------:R-:W-:Y:S04]  /*1600*/  STS [R13+0xc], R18 ;  /* 0x00000c120d007388 */ /* 0x000fe80000000800 */
[----:B------:R-:W0:Y:S02]  /*1610*/  LDS R20, [R9] ;  /* 0x0000000009147984 */ /* 0x000e240000000800 */
[----:B0-----:R-:W-:-:S05]  /*1620*/  FADD R20, R21, R20 ;  /* 0x0000001415147221 */ /* 0x001fca0000000000 */
[----:B------:R0:W-:Y:S01]  /*1630*/  STS [R9], R20 ;  /* 0x0000001409007388 */ /* 0x0001e20000000800 */
[----:B------:R-:W-:Y:S05]  /*1640*/  @P1 BRA `(.L_x_133) ;  /* 0xfffffff800b41947 */ /* 0x000fea000383ffff */
[----:B------:R-:W-:-:S07]  /*1650*/  MOV R6, R3 ;  /* 0x0000000300067202 */ /* 0x000fce0000000f00 */
.L_x_132:
[----:B------:R-:W-:-:S13]  /*1660*/  ISETP.NE.AND P1, PT, R24, RZ, PT ;  /* 0x000000ff1800720c */ /* 0x000fda0003f25270 */
[----:B------:R-:W-:Y:S05]  /*1670*/  @!P1 BRA `(.L_x_134) ;  /* 0x00000004004c9947 */ /* 0x000fea0003800000 */
[----:B------:R-:W2:Y:S01]  /*1680*/  LDCU UR7, c[0x0][0x390] ;  /* 0x00007200ff0777ac */ /* 0x000ea20008000800 */
[----:B------:R-:W-:Y:S01]  /*1690*/  ISETP.NE.AND P1, PT, R24, 0x1, PT ;  /* 0x000000011800780c */ /* 0x000fe20003f25270 */
[----:B--2---:R-:W-:-:S12]  /*16a0*/  ULOP3.LUT UP0, URZ, UR7, 0x1, URZ, 0xc0, !UPT ;  /* 0x0000000107ff7892 */ /* 0x004fd8000f80c0ff */
[----:B------:R-:W-:Y:S05]  /*16b0*/  @!P1 BRA `(.L_x_135) ;  /* 0x0000000000c49947 */ /* 0x000fea0003800000 */
[----:B------:R-:W2:Y:S08]  /*16c0*/  LDC.64 R4, c[0x0][0x390] ;  /* 0x0000e400ff047b82 */ /* 0x000eb00000000a00 */
[----:B0-----:R-:W0:Y:S01]  /*16d0*/  LDC.64 R8, c[0x0][0x380] ;  /* 0x0000e000ff087b82 */ /* 0x001e220000000a00 */
[----:B--2---:R-:W-:-:S04]  /*16e0*/  IMAD R7, R11, R4, R6 ;  /* 0x000000040b077224 */ /* 0x004fc800078e0206 */
[----:B------:R-:W-:-:S04]  /*16f0*/  IMAD R13, R10, R7, UR6 ;  /* 0x000000060a0d7e24 */ /* 0x000fc8000f8e0207 */
[----:B0-----:R-:W-:-:S05]  /*1700*/  IMAD.WIDE R8, R13, 0x4, R8 ;  /* 0x000000040d087825 */ /* 0x001fca00078e0208 */
[----:B------:R0:W2:Y:S01]  /*1710*/  LDG.E.CONSTANT R16, desc[UR8][R8.64] ;  /* 0x0000000808107981 */ /* 0x0000a2000c1e9900 */
[----:B------:R-:W-:-:S05]  /*1720*/  IMAD.WIDE R12, R5, 0x4, R8 ;  /* 0x00000004050c7825 */ /* 0x000fca00078e0208 */
[----:B------:R3:W4:Y:S01]  /*1730*/  LDG.E.CONSTANT R18, desc[UR8][R12.64] ;  /* 0x000000080c127981 */ /* 0x000722000c1e9900 */
[----:B------:R-:W-:-:S05]  /*1740*/  IMAD.WIDE R14, R5, 0x4, R12 ;  /* 0x00000004050e7825 */ /* 0x000fca00078e020c */
[----:B------:R-:W5:Y:S01]  /*1750*/  LDG.E.CONSTANT R20, desc[UR8][R14.64] ;  /* 0x000000080e147981 */ /* 0x000f62000c1e9900 */
[----:B------:R-:W1:Y:S01]  /*1760*/  S2UR UR5, SR_CgaCtaId ;  /* 0x00000000000579c3 */ /* 0x000e620000008800 */
[----:B------:R-:W-:Y:S01]  /*1770*/  UMOV UR4, 0x400 ;  /* 0x0000040000047882 */ /* 0x000fe20000000000 */
[----:B0-----:R-:W-:Y:S01]  /*1780*/  IMAD.WIDE R8, R5, 0x4, R14 ;  /* 0x0000000405087825 */ /* 0x001fe200078e020e */
[----:B------:R-:W-:-:S04]  /*1790*/  UIADD3 UR4, UPT, UPT, UR4, 0x10, URZ ;  /* 0x0000001004047890 */ /* 0x000fc8000fffe0ff */
[----:B------:R0:W5:Y:S01]  /*17a0*/  LDG.E.CONSTANT R21, desc[UR8][R8.64] ;  /* 0x0000000808157981 */ /* 0x000162000c1e9900 */
[----:B-1----:R-:W-:-:S06]  /*17b0*/  ULEA UR4, UR5, UR4, 0x18 ;  /* 0x0000000405047291 */ /* 0x002fcc000f8ec0ff */
[----:B------:R-:W-:-:S05]  /*17c0*/  LEA R7, R7, UR4, 0x2 ;  /* 0x0000000407077c11 */ /* 0x000fca000f8e10ff */
[----:B------:R-:W3:Y:S01]  /*17d0*/  LDS R19, [R7] ;  /* 0x0000000007137984 */ /* 0x000ee20000000800 */
[----:B------:R-:W-:-:S05]  /*17e0*/  IMAD R5, R6, R4, R11 ;  /* 0x0000000406057224 */ /* 0x000fca00078e020b */
[----:B------:R-:W-:-:S04]  /*17f0*/  LEA R5, R5, UR4, 0x2 ;  /* 0x0000000405057c11 */ /* 0x000fc8000f8e10ff */
[----:B------:R-:W-:Y:S02]  /*1800*/  LEA R4, R4, R5, 0x2 ;  /* 0x0000000504047211 */ /* 0x000fe400078e10ff */
[----:B--2---:R-:W-:-:S05]  /*1810*/  I2FP.F32.S32 R16, R16 ;  /* 0x0000001000107245 */ /* 0x004fca0000201400 */
[----:B---3--:R-:W-:-:S05]  /*1820*/  FADD R12, R16, R19 ;  /* 0x00000013100c7221 */ /* 0x008fca0000000000 */
[----:B------:R-:W-:Y:S04]  /*1830*/  STS [R7], R12 ;  /* 0x0000000c07007388 */ /* 0x000fe80000000800 */
[----:B------:R-:W1:Y:S02]  /*1840*/  LDS R13, [R5] ;  /* 0x00000000050d7984 */ /* 0x000e640000000800 */
[----:B-1----:R-:W-:-:S05]  /*1850*/  FADD R16, R16, R13 ;  /* 0x0000000d10107221 */ /* 0x002fca0000000000 */
[----:B------:R-:W-:Y:S04]  /*1860*/  STS [R5], R16 ;  /* 0x0000001005007388 */ /* 0x000fe80000000800 */
[----:B------:R-:W0:Y:S01]  /*1870*/  LDS R13, [R7] ;  /* 0x00000000070d7984 */ /* 0x000e220000000800 */
[----:B----4-:R-:W-:-:S05]  /*1880*/  I2FP.F32.S32 R18, R18 ;  /* 0x0000001200127245 */ /* 0x010fca0000201400 */
[----:B0-----:R-:W-:-:S05]  /*1890*/  FADD R8, R18, R13 ;  /* 0x0000000d12087221 */ /* 0x001fca0000000000 */
[----:B------:R-:W-:Y:S04]  /*18a0*/  STS [R7], R8 ;  /* 0x0000000807007388 */ /* 0x000fe80000000800 */
[----:B------:R-:W0:Y:S02]  /*18b0*/  LDS R9, [R5] ;  /* 0x0000000005097984 */ /* 0x000e240000000800 */
[----:B0-----:R-:W-:-:S05]  /*18c0*/  FADD R18, R18, R9 ;  /* 0x0000000912127221 */ /* 0x001fca0000000000 */
[----:B------:R-:W-:Y:S04]  /*18d0*/  STS [R5], R18 ;  /* 0x0000001205007388 */ /* 0x000fe80000000800 */
[----:B------:R-:W0:Y:S01]  /*18e0*/  LDS R9, [R7+0x4] ;  /* 0x0000040007097984 */ /* 0x000e220000000800 */
[----:B-----5:R-:W-:-:S05]  /*18f0*/  I2FP.F32.S32 R20, R20 ;  /* 0x0000001400147245 */ /* 0x020fca0000201400 */
[----:B0-----:R-:W-:-:S05]  /*1900*/  FADD R12, R20, R9 ;  /* 0x00000009140c7221 */ /* 0x001fca0000000000 */
        /* <DEDUP_REMOVED lines=8> */
[----:B------:R-:W0:Y:S01]  /*1990*/  LDS R14, [R4] ;  /* 0x00000000040e7984 */ /* 0x000e220000000800 */
[----:B------:R-:W-:Y:S01]  /*19a0*/  IADD3 R6, PT, PT, R6, 0x2, RZ ;  /* 0x0000000206067810 */ /* 0x000fe20007ffe0ff */
[----:B0-----:R-:W-:-:S05]  /*19b0*/  FADD R21, R21, R14 ;  /* 0x0000000e15157221 */ /* 0x001fca0000000000 */
[----:B------:R2:W-:Y:S02]  /*19c0*/  STS [R4], R21 ;  /* 0x0000001504007388 */ /* 0x0005e40000000800 */
.L_x_135:
[----:B------:R-:W-:Y:S05]  /*19d0*/  BRA.U !UP0, `(.L_x_134) ;  /* 0x0000000108747547 */ /* 0x000fea000b800000 */
[----:B--2---:R-:W2:Y:S01]  /*19e0*/  LDC.64 R4, c[0x0][0x380] ;  /* 0x0000e000ff047b82 */ /* 0x004ea20000000a00 */
[----:B------:R-:W-:-:S04]  /*19f0*/  IMAD R7, R11, UR7, R6 ;  /* 0x000000070b077c24 */ /* 0x000fc8000f8e0206 */
[----:B0-----:R-:W-:-:S04]  /*1a00*/  IMAD R9, R10, R7, UR6 ;  /* 0x000000060a097e24 */ /* 0x001fc8000f8e0207 */
[----:B--2---:R-:W-:Y:S02]  /*1a10*/  IMAD.WIDE R4, R9, 0x4, R4 ;  /* 0x0000000409047825 */ /* 0x004fe400078e0204 */
[----:B------:R-:W0:Y:S03]  /*1a20*/  LDC R9, c[0x0][0x394] ;  /* 0x0000e500ff097b82 */ /* 0x000e260000000800 */
[----:B------:R2:W3:Y:S01]  /*1a30*/  LDG.E.CONSTANT R12, desc[UR8][R4.64] ;  /* 0x00000008040c7981 */ /* 0x0004e2000c1e9900 */
[----:B0-----:R-:W-:-:S06]  /*1a40*/  IMAD.WIDE R8, R9, 0x4, R4 ;  /* 0x0000000409087825 */ /* 0x001fcc00078e0204 */
[----:B------:R0:W4:Y:S01]  /*1a50*/  LDG.E.CONSTANT R8, desc[UR8][R8.64] ;  /* 0x0000000808087981 */ /* 0x000122000c1e9900 */
[----:B------:R-:W5:Y:S01]  /*1a60*/  S2UR UR5, SR_CgaCtaId ;  /* 0x00000000000579c3 */ /* 0x000f620000008800 */
[----:B------:R-:W-:Y:S01]  /*1a70*/  UMOV UR4, 0x400 ;  /* 0x0000040000047882 */ /* 0x000fe20000000000 */
[----:B--2---:R-:W-:Y:S01]  /*1a80*/  IMAD R5, R6, UR7, R11 ;  /* 0x0000000706057c24 */ /* 0x004fe2000f8e020b */
[----:B------:R-:W-:-:S04]  /*1a90*/  UIADD3 UR4, UPT, UPT, UR4, 0x10, URZ ;  /* 0x0000001004047890 */ /* 0x000fc8000fffe0ff */
[----:B-----5:R-:W-:-:S06]  /*1aa0*/  ULEA UR4, UR5, UR4, 0x18 ;  /* 0x0000000405047291 */ /* 0x020fcc000f8ec0ff */
[----:B------:R-:W-:Y:S02]  /*1ab0*/  LEA R7, R7, UR4, 0x2 ;  /* 0x0000000407077c11 */ /* 0x000fe4000f8e10ff */
[----:B------:R-:W-:-:S03]  /*1ac0*/  LEA R5, R5, UR4, 0x2 ;  /* 0x0000000405057c11 */ /* 0x000fc6000f8e10ff */
[----:B------:R-:W2:Y:S01]  /*1ad0*/  LDS R13, [R7] ;  /* 0x00000000070d7984 */ /* 0x000ea20000000800 */
[----:B---3--:R-:W-:-:S05]  /*1ae0*/  I2FP.F32.S32 R12, R12 ;  /* 0x0000000c000c7245 */ /* 0x008fca0000201400 */
[----:B--2---:R-:W-:-:S05]  /*1af0*/  FADD R4, R12, R13 ;  /* 0x0000000d0c047221 */ /* 0x004fca0000000000 */
[----:B------:R-:W-:Y:S04]  /*1b00*/  STS [R7], R4 ;  /* 0x0000000407007388 */ /* 0x000fe80000000800 */
[----:B0-----:R-:W0:Y:S01]  /*1b10*/  LDS R9, [R5] ;  /* 0x0000000005097984 */ /* 0x001e220000000800 */
[----:B----4-:R-:W-:Y:S01]  /*1b20*/  I2FP.F32.S32 R8, R8 ;  /* 0x0000000800087245 */ /* 0x010fe20000201400 */
[----:B0-----:R-:W-:-:S05]  /*1b30*/  FADD R12, R12, R9 ;  /* 0x000000090c0c7221 */ /* 0x001fca0000000000 */
[----:B------:R-:W-:Y:S04]  /*1b40*/  STS [R5], R12 ;  /* 0x0000000c05007388 */ /* 0x000fe80000000800 */
[----:B------:R-:W0:Y:S02]  /*1b50*/  LDS R9, [R7] ;  /* 0x0000000007097984 */ /* 0x000e240000000800 */
[----:B0-----:R-:W-:-:S05]  /*1b60*/  FADD R6, R8, R9 ;  /* 0x0000000908067221 */ /* 0x001fca0000000000 */
[----:B------:R-:W-:Y:S04]  /*1b70*/  STS [R7], R6 ;  /* 0x0000000607007388 */ /* 0x000fe80000000800 */
[----:B------:R-:W0:Y:S02]  /*1b80*/  LDS R9, [R5] ;  /* 0x0000000005097984 */ /* 0x000e240000000800 */
[----:B0-----:R-:W-:-:S05]  /*1b90*/  FADD R8, R8, R9 ;  /* 0x0000000908087221 */ /* 0x001fca0000000000 */
[----:B------:R3:W-:Y:S02]  /*1ba0*/  STS [R5], R8 ;  /* 0x0000000805007388 */ /* 0x0007e40000000800 */
.L_x_134:
[----:B------:R-:W2:Y:S01]  /*1bb0*/  LDCU UR4, c[0x0][0x390] ;  /* 0x00007200ff0477ac */ /* 0x000ea20008000800 */
[----:B-1----:R-:W-:Y:S01]  /*1bc0*/  IMAD.IADD R11, R0, 0x1, R11 ;  /* 0x00000001000b7824 */ /* 0x002fe200078e020b */
[----:B--2---:R-:W-:-:S04]  /*1bd0*/  MOV R4, UR4 ;  /* 0x0000000400047c02 */ /* 0x004fc80008000f00 */
[----:B------:R-:W-:-:S13]  /*1be0*/  ISETP.GE.AND P1, PT, R11, R4, PT ;  /* 0x000000040b00720c */ /* 0x000fda0003f26270 */
[----:B------:R-:W-:Y:S05]  /*1bf0*/  @!P1 BRA `(.L_x_136) ;  /* 0xfffffff400249947 */ /* 0x000fea000383ffff */
.L_x_131:
[----:B------:R-:W-:Y:S05]  /*1c00*/  BSYNC.RECONVERGENT B0 ;  /* 0x0000000000007941 */ /* 0x000fea0003800200 */
.L_x_121:
[----:B------:R-:W-:Y:S01]  /*1c10*/  BAR.SYNC.DEFER_BLOCKING 0x0 ;  /* 0x0000000000007b1d */ /* 0x000fe20000010000 */
[----:B------:R-:W-:Y:S01]  /*1c20*/  ISETP.GE.U32.AND P0, PT, R17, R2, PT ;  /* 0x000000021100720c */ /* 0x000fe20003f06070 */
[----:B------:R-:W-:-:S04]  /*1c30*/  HFMA2 R0, -RZ, RZ, 0, 0 ;  /* 0x00000000ff007431 */ /* 0x000fc800000001ff */
[----:B------:R-:W-:Y:S08]  /*1c40*/  BSSY.RECONVERGENT B0, `(.L_x_137) ;  /* 0x000000f000007945 */ /* 0x000ff00003800200 */
[----:B------:R-:W-:Y:S05]  /*1c50*/  @P0 BRA `(.L_x_138) ;  /* 0x0000000000340947 */ /* 0x000fea0003800000 */
[----:B---3--:R-:W2:Y:S01]  /*1c60*/  S2R R8, SR_CgaCtaId ;  /* 0x0000000000087919 */ /* 0x008ea20000008800 */
[----:B----4-:R-:W3:Y:S01]  /*1c70*/  LDC R6, c[0x0][0x360] ;  /* 0x0000d800ff067b82 */ /* 0x010ee20000000800 */
[----:B------:R-:W-:-:S04]  /*1c80*/  MOV R0, 0x400 ;  /* 0x0000040000007802 */ /* 0x000fc80000000f00 */
[----:B------:R-:W-:Y:S01]  /*1c90*/  IADD3 R3, PT, PT, R0, 0x10, RZ ;  /* 0x0000001000037810 */ /* 0x000fe20007ffe0ff */
[----:B------:R-:W-:-:S03]  /*1ca0*/  IMAD.MOV.U32 R0, RZ, RZ, RZ ;  /* 0x000000ffff007224 */ /* 0x000fc600078e00ff */
[----:B--2---:R-:W-:Y:S02]  /*1cb0*/  LEA R8, R8, R3, 0x18 ;  /* 0x0000000308087211 */ /* 0x004fe400078ec0ff */
[----:B------:R-:W-:-:S07]  /*1cc0*/  MOV R3, R17 ;  /* 0x0000001100037202 */ /* 0x000fce0000000f00 */
.L_x_139:
[----:B------:R-:W-:Y:S02]  /*1cd0*/  LEA R5, R3, R8, 0x2 ;  /* 0x0000000803057211 */ /* 0x000fe400078e10ff */
[----:B---3--:R-:W-:-:S04]  /*1ce0*/  IADD3 R3, PT, PT, R6, R3, RZ ;  /* 0x0000000306037210 */ /* 0x008fc80007ffe0ff */
[----:B------:R-:W2:Y:S01]  /*1cf0*/  LDS R5, [R5] ;  /* 0x0000000005057984 */ /* 0x000ea20000000800 */
[----:B------:R-:W-:Y:S01]  /*1d00*/  ISETP.GE.AND P0, PT, R3, R2, PT ;  /* 0x000000020300720c */ /* 0x000fe20003f06270 */
[----:B--2---:R-:W-:-:S12]  /*1d10*/  FADD R0, R5, R0 ;  /* 0x0000000005007221 */ /* 0x004fd80000000000 */
[----:B------:R-:W-:Y:S05]  /*1d20*/  @!P0 BRA `(.L_x_139) ;  /* 0xfffffffc00e88947 */ /* 0x000fea000383ffff */
.L_x_138:
[----:B------:R-:W-:Y:S05]  /*1d30*/  BSYNC.RECONVERGENT B0 ;  /* 0x0000000000007941 */ /* 0x000fea0003800200 */
.L_x_137:
[----:B------:R-:W2:Y:S01]  /*1d40*/  SHFL.DOWN PT, R3, R0, 0x10, 0x1f ;  /* 0x0a001f0000037f89 */ /* 0x000ea200000e0000 */
[----:B------:R-:W-:Y:S02]  /*1d50*/  ISETP.NE.AND P0, PT, R17, RZ, PT ;  /* 0x000000ff1100720c */ /* 0x000fe40003f05270 */
[----:B0-----:R-:W-:Y:S01]  /*1d60*/  MOV R9, 0x400 ;  /* 0x0000040000097802 */ /* 0x001fe20000000f00 */
[----:B------:R-:W0:Y:S01]  /*1d70*/  S2R R10, SR_CgaCtaId ;  /* 0x00000000000a7919 */ /* 0x000e220000008800 */
[----:B--2---:R-:W-:-:S05]  /*1d80*/  FADD R3, R3, R0 ;  /* 0x0000000003037221 */ /* 0x004fca0000000000 */
[----:B----4-:R-:W2:Y:S01]  /*1d90*/  SHFL.DOWN PT, R6, R3, 0x8, 0x1f ;  /* 0x09001f0003067f89 */ /* 0x010ea200000e0000 */
[----:B0-----:R-:W-:Y:S01]  /*1da0*/  LEA R0, R10, R9, 0x18 ;  /* 0x000000090a007211 */ /* 0x001fe200078ec0ff */
[----:B--2---:R-:W-:-:S05]  /*1db0*/  FADD R6, R3, R6 ;  /* 0x0000000603067221 */ /* 0x004fca0000000000 */
[----:B---3--:R-:W0:Y:S02]  /*1dc0*/  SHFL.DOWN PT, R5, R6, 0x4, 0x1f ;  /* 0x08801f0006057f89 */ /* 0x008e2400000e0000 */
[----:B0-----:R-:W-:-:S05]  /*1dd0*/  FADD R5, R6, R5 ;  /* 0x0000000506057221 */ /* 0x001fca0000000000 */
[----:B------:R-:W0:Y:S02]  /*1de0*/  SHFL.DOWN PT, R8, R5, 0x2, 0x1f ;  /* 0x08401f0005087f89 */ /* 0x000e2400000e0000 */
[----:B0-----:R-:W-:-:S05]  /*1df0*/  FADD R7, R5, R8 ;  /* 0x0000000805077221 */ /* 0x001fca0000000000 */
[----:B------:R-:W0:Y:S02]  /*1e00*/  SHFL.DOWN PT, R8, R7, 0x1, 0x1f ;  /* 0x08201f0007087f89 */ /* 0x000e2400000e0000 */
[----:B0-----:R-:W-:-:S05]  /*1e10*/  FADD R3, R7, R8 ;  /* 0x0000000807037221 */ /* 0x001fca0000000000 */
[----:B------:R-:W-:Y:S01]  /*1e20*/  @!P0 STS [R0], R3 ;  /* 0x0000000300008388 */ /* 0x000fe20000000800 */
[----:B------:R-:W-:Y:S06]  /*1e30*/  BAR.SYNC.DEFER_BLOCKING 0x0 ;  /* 0x0000000000007b1d */ /* 0x000fec0000010000 */
[----:B------:R-:W0:Y:S02]  /*1e40*/  LDS R8, [R0] ;  /* 0x0000000000087984 */ /* 0x000e240000000800 */
[----:B0-----:R-:W-:-:S13]  /*1e50*/  FSETP.GT.AND P0, PT, R8, RZ, PT ;  /* 0x000000ff0800720b */ /* 0x001fda0003f04000 */
[----:B------:R-:W-:Y:S05]  /*1e60*/  @P0 BRA `(.L_x_140) ;  /* 0x0000000400640947 */ /* 0x000fea0003800000 */
[----:B------:R-:W-:-:S13]  /*1e70*/  ISETP.GE.AND P0, PT, R17, R4, PT ;  /* 0x000000041100720c */ /* 0x000fda0003f06270 */
[----:B------:R-:W-:Y:S05]  /*1e80*/  @P0 EXIT ;  /* 0x000000000000094d */ /* 0x000fea0003800000 */
[C---:B------:R-:W-:Y:S01]  /*1e90*/  LOP3.LUT R16, R4.reuse, 0x7, RZ, 0xc0, !PT ;  /* 0x0000000704107812 */ /* 0x040fe200078ec0ff */
[C---:B------:R-:W-:Y:S01]  /*1ea0*/  VIADD R0, R4.reuse, 0xffffffff ;  /* 0xffffffff04007836 */ /* 0x040fe20000000000 */
[----:B------:R-:W-:Y:S01]  /*1eb0*/  LOP3.LUT R22, R4, 0x3, RZ, 0xc0, !PT ;  /* 0x0000000304167812 */ /* 0x000fe200078ec0ff */
[----:B------:R-:W0:Y:S01]  /*1ec0*/  LDCU UR4, c[0x0][0x360] ;  /* 0x00006c00ff0477ac */ /* 0x000e220008000800 */
[----:B------:R-:W-:Y:S02]  /*1ed0*/  IADD3 R2, PT, PT, R16, -0x1, RZ ;  /* 0xffffffff10027810 */ /* 0x000fe40007ffe0ff */
[----:B------:R-:W-:Y:S02]  /*1ee0*/  ISETP.GE.U32.AND P1, PT, R0, 0x7, PT ;  /* 0x000000070000780c */ /* 0x000fe40003f26070 */
[----:B------:R-:W-:Y:S02]  /*1ef0*/  ISETP.GE.U32.AND P0, PT, R2, 0x3, PT ;  /* 0x000000030200780c */ /* 0x000fe40003f06070 */
[----:B------:R-:W-:-:S11]  /*1f00*/  LOP3.LUT R0, R4, 0xfffffff8, RZ, 0xc0, !PT ;  /* 0xfffffff804007812 */ /* 0x000fd600078ec0ff */
.L_x_151:
[----:B------:R-:W-:Y:S01]  /*1f10*/  BSSY.RECONVERGENT B0, `(.L_x_141) ;  /* 0x000001e000007945 */ /* 0x000fe20003800200 */
[----:B------:R-:W-:-:S03]  /*1f20*/  MOV R10, RZ ;  /* 0x000000ff000a7202 */ /* 0x000fc60000000f00 */
[----:B0-2---:R-:W-:Y:S05]  /*1f30*/  @!P1 BRA `(.L_x_142) ;  /* 0x00000000006c9947 */ /* 0x005fea0003800000 */
[----:B------:R-:W2:Y:S01]  /*1f40*/  LDC.64 R20, c[0x0][0x388] ;  /* 0x0000e200ff147b82 */ /* 0x000ea20000000a00 */
[----:B------:R-:W-:Y:S01]  /*1f50*/  HFMA2 R23, -RZ, RZ, 0, 0 ;  /* 0x00000000ff177431 */ /* 0x000fe200000001ff */
[----:B------:R-:W-:Y:S06]  /*1f60*/  BSSY.RECONVERGENT B1, `(.L_x_143) ;  /* 0x0000017000017945 */ /* 0x000fec0003800200 */
[----:B------:R-:W3:Y:S02]  /*1f70*/  LDC.64 R24, c[0x0][0x390] ;  /* 0x0000e400ff187b82 */ /* 0x000ee40000000a00 */
.L_x_144:
[----:B---34-:R-:W-:Y:S02]  /*1f80*/  IMAD R2, R17, R24, R23 ;  /* 0x0000001811027224 */ /* 0x018fe400078e0217 */
[----:B------:R-:W-:Y:S02]  /*1f90*/  VIADD R23, R23, 0x8 ;  /* 0x0000000817177836 */ /* 0x000fe40000000000 */
[----:B------:R-:W-:-:S03]  /*1fa0*/  IMAD R3, R2, R25, UR6 ;  /* 0x0000000602037e24 */ /* 0x000fc6000f8e0219 */
[----:B------:R-:W-:Y:S01]  /*1fb0*/  ISETP.NE.AND P2, PT, R23, R0, PT ;  /* 0x000000001700720c */ /* 0x000fe20003f45270 */
[----:B--2---:R-:W-:-:S05]  /*1fc0*/  IMAD.WIDE R2, R3, 0x4, R20 ;  /* 0x0000000403027825 */ /* 0x004fca00078e0214 */
        /* <DEDUP_REMOVED lines=9> */
[----:B-1----:R-:W-:-:S05]  /*2060*/  IMAD.WIDE R12, R25, 0x4, R10 ;  /* 0x00000004190c7825 */ /* 0x002fca00078e020a */
[----:B------:R4:W-:Y:S01]  /*2070*/  STG.E desc[UR8][R12.64], RZ ;  /* 0x000000ff0c007986 */ /* 0x0009e2000c101908 */
[----:B------:R-:W-:-:S05]  /*2080*/  IMAD.WIDE R14, R25, 0x4, R12 ;  /* 0x00000004190e7825 */ /* 0x000fca00078e020c */
[----:B------:R4:W-:Y:S01]  /*2090*/  STG.E desc[UR8][R14.64], RZ ;  /* 0x000000ff0e007986 */ /* 0x0009e2000c101908 */
[----:B------:R-:W-:-:S05]  /*20a0*/  IMAD.WIDE R18, R25, 0x4, R14 ;  /* 0x0000000419127825 */ /* 0x000fca00078e020e */
[----:B------:R4:W-:Y:S01]  /*20b0*/  STG.E desc[UR8][R18.64], RZ ;  /* 0x000000ff12007986 */ /* 0x0009e2000c101908 */
[----:B------:R-:W-:Y:S05]  /*20c0*/  @P2 BRA `(.L_x_144) ;  /* 0xfffffffc00ac2947 */ /* 0x000fea000383ffff */
[----:B0-----:R-:W-:Y:S05]  /*20d0*/  BSYNC.RECONVERGENT B1 ;  /* 0x0000000000017941 */ /* 0x001fea0003800200 */
.L_x_143:
[----:B----4-:R-:W-:-:S07]  /*20e0*/  MOV R10, R0 ;  /* 0x00000000000a7202 */ /* 0x010fce0000000f00 */
.L_x_142:
[----:B0-----:R-:W-:Y:S05]  /*20f0*/  BSYNC.RECONVERGENT B0 ;  /* 0x0000000000007941 */ /* 0x001fea0003800200 */
.L_x_141:
[----:B------:R-:W-:Y:S01]  /*2100*/  ISETP.NE.AND P2, PT, R16, RZ, PT ;  /* 0x000000ff1000720c */ /* 0x000fe20003f45270 */
[----:B------:R-:W-:-:S12]  /*2110*/  BSSY.RECONVERGENT B0, `(.L_x_145) ;  /* 0x0000029000007945 */ /* 0x000fd80003800200 */
[----:B------:R-:W-:Y:S05]  /*2120*/  @!P2 BRA `(.L_x_146) ;  /* 0x00000000009ca947 */ /* 0x000fea0003800000 */
[----:B------:R-:W-:Y:S01]  /*2130*/  BSSY.RECONVERGENT B1, `(.L_x_147) ;  /* 0x0000010000017945 */ /* 0x000fe20003800200 */
[----:B------:R-:W-:-:S03]  /*2140*/  ISETP.NE.AND P2, PT, R22, RZ, PT ;  /* 0x000000ff1600720c */ /* 0x000fc60003f45270 */
[----:B------:R-:W-:Y:S10]  /*2150*/  @!P0 BRA `(.L_x_148) ;  /* 0x0000000000348947 */ /* 0x000ff40003800000 */
[----:B------:R-:W0:Y:S08]  /*2160*/  LDC.64 R8, c[0x0][0x390] ;  /* 0x0000e400ff087b82 */ /* 0x000e300000000a00 */
[----:B------:R-:W2:Y:S01]  /*2170*/  LDC.64 R2, c[0x0][0x388] ;  /* 0x0000e200ff027b82 */ /* 0x000ea20000000a00 */
[----:B0-----:R-:W-:Y:S01]  /*2180*/  IMAD R4, R17, R8, R10 ;  /* 0x0000000811047224 */ /* 0x001fe200078e020a */
[----:B------:R-:W-:-:S03]  /*2190*/  IADD3 R10, PT, PT, R10, 0x4, RZ ;  /* 0x000000040a0a7810 */ /* 0x000fc60007ffe0ff */
[----:B------:R-:W-:-:S04]  /*21a0*/  IMAD R5, R4, R9, UR6 ;  /* 0x0000000604057e24 */ /* 0x000fc8000f8e0209 */
[----:B--2---:R-:W-:-:S05]  /*21b0*/  IMAD.WIDE R2, R5, 0x4, R2 ;  /* 0x0000000405027825 */ /* 0x004fca00078e0202 */
[----:B------:R0:W-:Y:S01]  /*21c0*/  STG.E desc[UR8][R2.64], RZ ;  /* 0x000000ff02007986 */ /* 0x0001e2000c101908 */
[----:B------:R-:W-:-:S05]  /*21d0*/  IMAD.WIDE R4, R9, 0x4, R2 ;  /* 0x0000000409047825 */ /* 0x000fca00078e0202 */
[----:B------:R0:W-:Y:S01]  /*21e0*/  STG.E desc[UR8][R4.64], RZ ;  /* 0x000000ff04007986 */ /* 0x0001e2000c101908 */
[----:B------:R-:W-:-:S05]  /*21f0*/  IMAD.WIDE R6, R9, 0x4, R4 ;  /* 0x0000000409067825 */ /* 0x000fca00078e0204 */
[----:B------:R0:W-:Y:S01]  /*2200*/  STG.E desc[UR8][R6.64], RZ ;  /* 0x000000ff06007986 */ /* 0x0001e2000c101908 */
[----:B------:R-:W-:-:S05]  /*2210*/  IMAD.WIDE R8, R9, 0x4, R6 ;  /* 0x0000000409087825 */ /* 0x000fca00078e0206 */
[----:B------:R0:W-:Y:S02]  /*2220*/  STG.E desc[UR8][R8.64], RZ ;  /* 0x000000ff08007986 */ /* 0x0001e4000c101908 */
.L_x_148:
[----:B------:R-:W-:Y:S05]  /*2230*/  BSYNC.RECONVERGENT B1 ;  /* 0x0000000000017941 */ /* 0x000fea0003800200 */
.L_x_147:
[----:B------:R-:W-:Y:S05]  /*2240*/  @!P2 BRA `(.L_x_146) ;  /* 0x000000000054a947 */ /* 0x000fea0003800000 */
[----:B0-----:R-:W0:Y:S01]  /*2250*/  LDC R8, c[0x0][0x390] ;  /* 0x0000e400ff087b82 */ /* 0x001e220000000800 */
[----:B------:R-:W-:Y:S01]  /*2260*/  ISETP.NE.AND P2, PT, R22, 0x1, PT ;  /* 0x000000011600780c */ /* 0x000fe20003f45270 */
[----:B------:R-:W-:Y:S01]  /*2270*/  BSSY.RECONVERGENT B1, `(.L_x_149) ;  /* 0x000000e000017945 */ /* 0x000fe20003800200 */
[----:B0-----:R-:W-:-:S13]  /*2280*/  LOP3.LUT P3, RZ, R8, 0x1, RZ, 0xc0, !PT ;  /* 0x0000000108ff7812 */ /* 0x001fda000786c0ff */
[----:B------:R-:W0:Y:S08]  /*2290*/  @P3 LDC R11, c[0x0][0x394] ;  /* 0x0000e500ff0b3b82 */ /* 0x000e300000000800 */
[----:B------:R-:W2:Y:S01]  /*22a0*/  @P3 LDC.64 R6, c[0x0][0x388] ;  /* 0x0000e200ff063b82 */ /* 0x000ea20000000a00 */
[----:B------:R-:W-:Y:S05]  /*22b0*/  @!P2 BRA `(.L_x_150) ;  /* 0x000000000024a947 */ /* 0x000fea0003800000 */
[----:B------:R-:W3:Y:S08]  /*22c0*/  LDC.64 R4, c[0x0][0x390] ;  /* 0x0000e400ff047b82 */ /* 0x000ef00000000a00 */
[----:B------:R-:W4:Y:S01]  /*22d0*/  LDC.64 R2, c[0x0][0x388] ;  /* 0x0000e200ff027b82 */ /* 0x000f220000000a00 */
[----:B---3--:R-:W-:Y:S01]  /*22e0*/  IMAD R4, R17, R4, R10 ;  /* 0x0000000411047224 */ /* 0x008fe200078e020a */
[----:B------:R-:W-:-:S03]  /*22f0*/  IADD3 R10, PT, PT, R10, 0x2, RZ ;  /* 0x000000020a0a7810 */ /* 0x000fc60007ffe0ff */
[----:B------:R-:W-:-:S04]  /*2300*/  IMAD R9, R4, R5, UR6 ;  /* 0x0000000604097e24 */ /* 0x000fc8000f8e0205 */
[----:B----4-:R-:W-:-:S05]  /*2310*/  IMAD.WIDE R2, R9, 0x4, R2 ;  /* 0x0000000409027825 */ /* 0x010fca00078e0202 */
[----:B------:R3:W-:Y:S01]  /*2320*/  STG.E desc[UR8][R2.64], RZ ;  /* 0x000000ff02007986 */ /* 0x0007e2000c101908 */
[----:B------:R-:W-:-:S05]  /*2330*/  IMAD.WIDE R4, R5, 0x4, R2 ;  /* 0x0000000405047825 */ /* 0x000fca00078e0202 */
[----:B------:R3:W-:Y:S02]  /*2340*/  STG.E desc[UR8][R4.64], RZ ;  /* 0x000000ff04007986 */ /* 0x0007e4000c101908 */
.L_x_150:
[----:B------:R-:W-:Y:S05]  /*2350*/  BSYNC.RECONVERGENT B1 ;  /* 0x0000000000017941 */ /* 0x000fea0003800200 */
.L_x_149:
[----:B---3--:R-:W-:-:S04]  /*2360*/  @P3 IMAD R2, R17, R8, R10 ;  /* 0x0000000811023224 */ /* 0x008fc800078e020a */
[----:B0-----:R-:W-:-:S04]  /*2370*/  @P3 IMAD R3, R2, R11, UR6 ;  /* 0x0000000602033e24 */ /* 0x001fc8000f8e020b */
[----:B--2---:R-:W-:-:S05]  /*2380*/  @P3 IMAD.WIDE R2, R3, 0x4, R6 ;  /* 0x0000000403023825 */ /* 0x004fca00078e0206 */
[----:B------:R2:W-:Y:S02]  /*2390*/  @P3 STG.E desc[UR8][R2.64], RZ ;  /* 0x000000ff02003986 */ /* 0x0005e4000c101908 */
.L_x_146:
[----:B------:R-:W-:Y:S05]  /*23a0*/  BSYNC.RECONVERGENT B0 ;  /* 0x0000000000007941 */ /* 0x000fea0003800200 */
.L_x_145:
[----:B------:R-:W3:Y:S01]  /*23b0*/  LDCU UR5, c[0x0][0x390] ;  /* 0x00007200ff0577ac */ /* 0x000ee20008000800 */
[----:B------:R-:W-:-:S05]  /*23c0*/  VIADD R17, R17, UR4 ;  /* 0x0000000411117c36 */ /* 0x000fca0008000000 */
[----:B---3--:R-:W-:-:S13]  /*23d0*/  ISETP.GE.AND P2, PT, R17, UR5, PT ;  /* 0x0000000511007c0c */ /* 0x008fda000bf46270 */
[----:B------:R-:W-:Y:S05]  /*23e0*/  @!P2 BRA `(.L_x_151) ;  /* 0xfffffff800c8a947 */ /* 0x000fea000383ffff */
[----:B------:R-:W-:Y:S05]  /*23f0*/  EXIT ;  /* 0x000000000000794d */ /* 0x000fea0003800000 */
.L_x_140:
[----:B------:R-:W-:Y:S01]  /*2400*/  ISETP.GE.U32.AND P0, PT, R17, R2, PT ;  /* 0x000000021100720c */ /* 0x000fe20003f06070 */
[----:B------:R-:W-:-:S12]  /*2410*/  BSSY.RECONVERGENT B0, `(.L_x_152) ;  /* 0x0000019000007945 */ /* 0x000fd80003800200 */
[----:B------:R-:W-:Y:S05]  /*2420*/  @P0 BRA `(.L_x_153) ;  /* 0x00000000005c0947 */ /* 0x000fea0003800000 */
[----:B------:R-:W0:Y:S01]  /*2430*/  LDC R6, c[0x0][0x360] ;  /* 0x0000d800ff067b82 */ /* 0x000e220000000800 */
[----:B------:R-:W-:Y:S02]  /*2440*/  IADD3 R9, PT, PT, R9, 0x10, RZ ;  /* 0x0000001009097810 */ /* 0x000fe40007ffe0ff */
[----:B------:R-:W-:Y:S02]  /*2450*/  MOV R7, R17 ;  /* 0x0000001100077202 */ /* 0x000fe40000000f00 */
[----:B------:R-:W-:-:S07]  /*2460*/  LEA R4, R10, R9, 0x18 ;  /* 0x000000090a047211 */ /* 0x000fce00078ec0ff */
.L_x_156:
[----:B--2---:R-:W-:Y:S01]  /*2470*/  LEA R5, R7, R4, 0x2 ;  /* 0x0000000407057211 */ /* 0x004fe200078e10ff */
[----:B------:R-:W2:Y:S01]  /*2480*/  MUFU.RCP R9, R8 ;  /* 0x0000000800097308 */ /* 0x000ea20000001000 */
[----:B0-----:R-:W-:Y:S01]  /*2490*/  IMAD.IADD R7, R6, 0x1, R7 ;  /* 0x0000000106077824 */ /* 0x001fe200078e0207 */
[----:B------:R-:W-:Y:S02]  /*24a0*/  BSSY.RECONVERGENT B3, `(.L_x_154) ;  /* 0x000000d000037945 */ /* 0x000fe40003800200 */
[----:B------:R-:W0:Y:S02]  /*24b0*/  LDS R3, [R5] ;  /* 0x0000000005037984 */ /* 0x000e240000000800 */
[----:B------:R-:W-:Y:S01]  /*24c0*/  ISETP.GE.AND P1, PT, R7, R2, PT ;  /* 0x000000020700720c */ /* 0x000fe20003f26270 */
[----:B--2---:R-:W-:-:S04]  /*24d0*/  FFMA R0, -R8, R9, 1 ;  /* 0x3f80000008007423 */ /* 0x004fc80000000109 */
[----:B------:R-:W-:Y:S01]  /*24e0*/  FFMA R0, R9, R0, R9 ;  /* 0x0000000009007223 */ /* 0x000fe20000000009 */
[----:B0-----:R-:W0:Y:S03]  /*24f0*/  FCHK P0, R3, R8 ;  /* 0x0000000803007302 */ /* 0x001e260000000000 */
[----:B------:R-:W-:-:S04]  /*2500*/  FFMA R9, R3, R0, RZ ;  /* 0x0000000003097223 */ /* 0x000fc800000000ff */
[----:B------:R-:W-:-:S04]  /*2510*/  FFMA R10, -R8, R9, R3 ;  /* 0x00000009080a7223 */ /* 0x000fc80000000103 */
[----:B------:R-:W-:Y:S01]  /*2520*/  FFMA R0, R0, R10, R9 ;  /* 0x0000000a00007223 */ /* 0x000fe20000000009 */
[----:B0-----:R-:W-:Y:S06]  /*2530*/  @!P0 BRA `(.L_x_155) ;  /* 0x00000000000c8947 */ /* 0x001fec0003800000 */
[----:B------:R-:W-:Y:S02]  /*2540*/  MOV R0, R8 ;  /* 0x0000000800007202 */ /* 0x000fe40000000f00 */
[----:B------:R-:W-:-:S07]  /*2550*/  MOV R20, 0x2570 ;  /* 0x0000257000147802 */ /* 0x000fce0000000f00 */
[----:B-1----:R-:W-:Y:S05]  /*2560*/  CALL.REL.NOINC `($__internal_1_$__cuda_sm3x_div_rn_noftz_f32_slowpath) ;  /* 0x0000002000a87944 */ /* 0x002fea0003c00000 */
.L_x_155:
[----:B------:R-:W-:Y:S05]  /*2570*/  BSYNC.RECONVERGENT B3 ;  /* 0x0000000000037941 */ /* 0x000fea0003800200 */
.L_x_154:
[----:B------:R2:W-:Y:S01]  /*2580*/  STS [R5], R0 ;  /* 0x0000000005007388 */ /* 0x0005e20000000800 */
[----:B------:R-:W-:Y:S05]  /*2590*/  @!P1 BRA `(.L_x_156) ;  /* 0xfffffffc00b49947 */ /* 0x000fea000383ffff */
.L_x_153:
[----:B------:R-:W-:Y:S05]  /*25a0*/  BSYNC.RECONVERGENT B0 ;  /* 0x0000000000007941 */ /* 0x000fea0003800200 */
.L_x_152:
[----:B------:R-:W0:Y:S01]  /*25b0*/  S2R R3, SR_CgaCtaId ;  /* 0x0000000000037919 */ /* 0x000e220000008800 */
[----:B------:R-:W3:Y:S01]  /*25c0*/  LDCU UR4, c[0x0][0x390] ;  /* 0x00007200ff0477ac */ /* 0x000ee20008000800 */
[----:B--2---:R-:W-:Y:S01]  /*25d0*/  MOV R0, 0x400 ;  /* 0x0000040000007802 */ /* 0x004fe20000000f00 */
[----:B------:R-:W-:Y:S03]  /*25e0*/  BSSY.RECONVERGENT B0, `(.L_x_157) ;  /* 0x000005f000007945 */ /* 0x000fe60003800200 */
[----:B------:R-:W-:Y:S02]  /*25f0*/  IADD3 R0, PT, PT, R0, 0x10, RZ ;  /* 0x0000001000007810 */ /* 0x000fe40007ffe0ff */
[----:B---3--:R-:W-:Y:S01]  /*2600*/  MOV R6, UR4 ;  /* 0x0000000400067c02 */ /* 0x008fe20008000f00 */
[----:B------:R-:W-:Y:S03]  /*2610*/  BAR.SYNC.DEFER_BLOCKING 0x0 ;  /* 0x0000000000007b1d */ /* 0x000fe60000010000 */
[----:B------:R-:W-:-:S02]  /*2620*/  ISETP.GE.AND P0, PT, R17, R6, PT ;  /* 0x000000061100720c */ /* 0x000fc40003f06270 */
[----:B0-----:R-:W-:-:S05]  /*2630*/  LEA R16, R3, R0, 0x18 ;  /* 0x0000000003107211 */ /* 0x001fca00078ec0ff */
[----:B------:R-:W-:-:S06]  /*2640*/  IMAD R15, R2, 0x4, R16 ;  /* 0x00000004020f7824 */ /* 0x000fcc00078e0210 */
[----:B------:R-:W-:Y:S05]  /*2650*/  @P0 BRA `(.L_x_158) ;  /* 0x00000004005c0947 */ /* 0x000fea0003800000 */
[----:B------:R-:W0:Y:S01]  /*2660*/  LDC R0, c[0x0][0x360] ;  /* 0x0000d800ff007b82 */ /* 0x000e220000000800 */
[C---:B------:R-:W-:Y:S02]  /*2670*/  LOP3.LUT R22, R6.reuse, 0x7, RZ, 0xc0, !PT ;  /* 0x0000000706167812 */ /* 0x040fe400078ec0ff */
[----:B------:R-:W-:Y:S02]  /*2680*/  IADD3 R2, PT, PT, R6, -0x1, RZ ;  /* 0xffffffff06027810 */ /* 0x000fe40007ffe0ff */
[----:B------:R-:W-:Y:S02]  /*2690*/  IADD3 R3, PT, PT, R22, -0x1, RZ ;  /* 0xffffffff16037810 */ /* 0x000fe40007ffe0ff */
[----:B------:R-:W-:Y:S02]  /*26a0*/  ISETP.GE.U32.AND P1, PT, R2, 0x7, PT ;  /* 0x000000070200780c */ /* 0x000fe40003f26070 */
[----:B------:R-:W-:Y:S02]  /*26b0*/  ISETP.GE.U32.AND P0, PT, R3, 0x3, PT ;  /* 0x000000030300780c */ /* 0x000fe40003f06070 */
[----:B------:R-:W-:-:S02]  /*26c0*/  LOP3.LUT R24, R6, 0x3, RZ, 0xc0, !PT ;  /* 0x0000000306187812 */ /* 0x000fc400078ec0ff */
[----:B------:R-:W-:Y:S02]  /*26d0*/  LOP3.LUT R2, R6, 0xfffffff8, RZ, 0xc0, !PT ;  /* 0xfffffff806027812 */ /* 0x000fe400078ec0ff */
[----:B------:R-:W-:-:S07]  /*26e0*/  MOV R3, R17 ;  /* 0x0000001100037202 */ /* 0x000fce0000000f00 */
.L_x_164:
[----:B------:R-:W-:Y:S02]  /*26f0*/  HFMA2 R6, -RZ, RZ, 0, 0 ;  /* 0x00000000ff067431 */ /* 0x000fe400000001ff */
[----:B------:R-:W-:Y:S01]  /*2700*/  IMAD.MOV.U32 R4, RZ, RZ, RZ ;  /* 0x000000ffff047224 */ /* 0x000fe200078e00ff */
[----:B------:R-:W-:Y:S06]  /*2710*/  @!P1 BRA `(.L_x_159) ;  /* 0x00000000007c9947 */ /* 0x000fec0003800000 */
[----:B------:R-:W2:Y:S01]  /*2720*/  LDC R25, c[0x0][0x390] ;  /* 0x0000e400ff197b82 */ /* 0x000ea20000000800 */
[----:B------:R-:W-:-:S07]  /*2730*/  CS2R R4, SRZ ;  /* 0x0000000000047805 */ /* 0x000fce000001ff00 */
.L_x_160:
[C---:B--2---:R-:W-:Y:S01]  /*2740*/  IMAD R7, R5.reuse, R25, R3 ;  /* 0x0000001905077224 */ /* 0x044fe200078e0203 */
[----:B------:R-:W-:-:S04]  /*2750*/  IADD3 R5, PT, PT, R5, 0x8, RZ ;  /* 0x0000000805057810 */ /* 0x000fc80007ffe0ff */
[----:B------:R-:W-:Y:S02]  /*2760*/  LEA R7, R7, R16, 0x2 ;  /* 0x0000001007077211 */ /* 0x000fe400078e10ff */
[----:B------:R-:W-:Y:S02]  /*2770*/  ISETP.NE.AND P2, PT, R5, R2, PT ;  /* 0x000000020500720c */ /* 0x000fe40003f45270 */
[C---:B------:R-:W-:Y:S02]  /*2780*/  LEA R6, R25.reuse, R7, 0x2 ;  /* 0x0000000719067211 */ /* 0x040fe400078e10ff */
[----:B------:R-:W2:Y:S03]  /*2790*/  LDS R7, [R7] ;  /* 0x0000000007077984 */ /* 0x000ea60000000800 */
[C---:B------:R-:W-:Y:S02]  /*27a0*/  IMAD R8, R25.reuse, 0x4, R6 ;  /* 0x0000000419087824 */ /* 0x040fe400078e0206 */
[----:B------:R-:W3:Y:S03]  /*27b0*/  LDS R6, [R6] ;  /* 0x0000000006067984 */ /* 0x000ee60000000800 */
[C---:B------:R-:W-:Y:S01]  /*27c0*/  LEA R10, R25.reuse, R8, 0x2 ;  /* 0x00000008190a7211 */ /* 0x040fe200078e10ff */
[----:B------:R-:W4:Y:S03]  /*27d0*/  LDS R9, [R8] ;  /* 0x0000000008097984 */ /* 0x000f260000000800 */
[C---:B-1----:R-:W-:Y:S01]  /*27e0*/  LEA R12, R25.reuse, R10, 0x2 ;  /* 0x0000000a190c7211 */ /* 0x042fe200078e10ff */
[----:B------:R-:W1:Y:S03]  /*27f0*/  LDS R11, [R10] ;  /* 0x000000000a0b7984 */ /* 0x000e660000000800 */
[C---:B------:R-:W-:Y:S01]  /*2800*/  LEA R14, R25.reuse, R12, 0x2 ;  /* 0x0000000c190e7211 */ /* 0x040fe200078e10ff */
[----:B------:R-:W5:Y:S04]  /*2810*/  LDS R13, [R12] ;  /* 0x000000000c0d7984 */ /* 0x000f680000000800 */
[C---:B------:R-:W-:Y:S01]  /*2820*/  IMAD R18, R25.reuse, 0x4, R14 ;  /* 0x0000000419127824 */ /* 0x040fe200078e020e */
[----:B------:R-:W0:Y:S04]  /*2830*/  LDS R19, [R14] ;  /* 0x000000000e137984 */ /* 0x000e280000000800 */
[----:B------:R-:W-:Y:S01]  /*2840*/  LEA R20, R25, R18, 0x2 ;  /* 0x0000001219147211 */ /* 0x000fe200078e10ff */
[----:B------:R-:W0:Y:S04]  /*2850*/  LDS R21, [R18] ;  /* 0x0000000012157984 */ /* 0x000e280000000800 */
[----:B------:R-:W0:Y:S01]  /*2860*/  LDS R23, [R20] ;  /* 0x0000000014177984 */ /* 0x000e220000000800 */
[----:B--2---:R-:W-:-:S04]  /*2870*/  FADD R7, R7, R4 ;  /* 0x0000000407077221 */ /* 0x004fc80000000000 */
[----:B---3--:R-:W-:-:S04]  /*2880*/  FADD R6, R7, R6 ;  /* 0x0000000607067221 */ /* 0x008fc80000000000 */
[----:B----4-:R-:W-:-:S04]  /*2890*/  FADD R6, R6, R9 ;  /* 0x0000000906067221 */ /* 0x010fc80000000000 */
[----:B-1----:R-:W-:-:S04]  /*28a0*/  FADD R6, R6, R11 ;  /* 0x0000000b06067221 */ /* 0x002fc80000000000 */
[----:B-----5:R-:W-:-:S04]  /*28b0*/  FADD R6, R6, R13 ;  /* 0x0000000d06067221 */ /* 0x020fc80000000000 */
[----:B0-----:R-:W-:-:S04]  /*28c0*/  FADD R6, R6, R19 ;  /* 0x0000001306067221 */ /* 0x001fc80000000000 */
[----:B------:R-:W-:-:S04]  /*28d0*/  FADD R6, R6, R21 ;  /* 0x0000001506067221 */ /* 0x000fc80000000000 */
[----:B------:R-:W-:Y:S01]  /*28e0*/  FADD R4, R6, R23 ;  /* 0x0000001706047221 */ /* 0x000fe20000000000 */
[----:B------:R-:W-:Y:S06]  /*28f0*/  @P2 BRA `(.L_x_160) ;  /* 0xfffffffc00902947 */ /* 0x000fec000383ffff */
[----:B------:R-:W-:-:S07]  /*2900*/  MOV R6, R2 ;  /* 0x0000000200067202 */ /* 0x000fce0000000f00 */
.L_x_159:
[----:B------:R-:W-:-:S13]  /*2910*/  ISETP.NE.AND P2, PT, R22, RZ, PT ;  /* 0x000000ff1600720c */ /* 0x000fda0003f45270 */
[----:B------:R-:W-:Y:S05]  /*2920*/  @!P2 BRA `(.L_x_161) ;  /* 0x00000000008ca947 */ /* 0x000fea0003800000 */
[----:B------:R-:W-:Y:S01]  /*2930*/  ISETP.NE.AND P2, PT, R24, RZ, PT ;  /* 0x000000ff1800720c */ /* 0x000fe20003f45270 */
[----:B------:R-:W-:-:S12]  /*2940*/  @!P0 BRA `(.L_x_162) ;  /* 0x00000000003c8947 */ /* 0x000fd80003800000 */
[----:B------:R-:W2:Y:S02]  /*2950*/  LDC R10, c[0x0][0x390] ;  /* 0x0000e400ff0a7b82 */ /* 0x000ea40000000800 */
[C---:B--2---:R-:W-:Y:S02]  /*2960*/  IMAD R5, R6.reuse, R10, R3 ;  /* 0x0000000a06057224 */ /* 0x044fe400078e0203 */
[----:B------:R-:W-:Y:S02]  /*2970*/  VIADD R6, R6, 0x4 ;  /* 0x0000000406067836 */ /* 0x000fe40000000000 */
[----:B------:R-:W-:-:S05]  /*2980*/  IMAD R5, R5, 0x4, R16 ;  /* 0x0000000405057824 */ /* 0x000fca00078e0210 */
[C---:B------:R-:W-:Y:S02]  /*2990*/  LEA R7, R10.reuse, R5, 0x2 ;  /* 0x000000050a077211 */ /* 0x040fe400078e10ff */
[----:B------:R-:W2:Y:S02]  /*29a0*/  LDS R5, [R5] ;  /* 0x0000000005057984 */ /* 0x000ea40000000800 */
[C---:B------:R-:W-:Y:S02]  /*29b0*/  LEA R8, R10.reuse, R7, 0x2 ;  /* 0x000000070a087211 */ /* 0x040fe400078e10ff */
[----:B------:R-:W3:Y:S02]  /*29c0*/  LDS R7, [R7] ;  /* 0x0000000007077984 */ /* 0x000ee40000000800 */
[----:B------:R-:W-:Y:S02]  /*29d0*/  LEA R10, R10, R8, 0x2 ;  /* 0x000000080a0a7211 */ /* 0x000fe400078e10ff */
[----:B------:R-:W4:Y:S04]  /*29e0*/  LDS R9, [R8] ;  /* 0x0000000008097984 */ /* 0x000f280000000800 */
[----:B------:R-:W5:Y:S01]  /*29f0*/  LDS R11, [R10] ;  /* 0x000000000a0b7984 */ /* 0x000f620000000800 */
[----:B--2---:R-:W-:-:S04]  /*2a00*/  FADD R4, R4, R5 ;  /* 0x0000000504047221 */ /* 0x004fc80000000000 */
[----:B---3--:R-:W-:-:S04]  /*2a10*/  FADD R4, R4, R7 ;  /* 0x0000000704047221 */ /* 0x008fc80000000000 */
[----:B----4-:R-:W-:-:S04]  /*2a20*/  FADD R4, R4, R9 ;  /* 0x0000000904047221 */ /* 0x010fc80000000000 */
[----:B-----5:R-:W-:-:S07]  /*2a30*/  FADD R4, R4, R11 ;  /* 0x0000000b04047221 */ /* 0x020fce0000000000 */
.L_x_162:
[----:B------:R-:W-:Y:S05]  /*2a40*/  @!P2 BRA `(.L_x_161) ;  /* 0x000000000044a947 */ /* 0x000fea0003800000 */
[----:B------:R-:W2:Y:S01]  /*2a50*/  LDC R9, c[0x0][0x390] ;  /* 0x0000e400ff097b82 */ /* 0x000ea20000000800 */
[----:B------:R-:W-:Y:S02]  /*2a60*/  ISETP.NE.AND P2, PT, R24, 0x1, PT ;  /* 0x000000011800780c */ /* 0x000fe40003f45270 */
[----:B--2---:R-:W-:-:S11]  /*2a70*/  LOP3.LUT P3, RZ, R9, 0x1, RZ, 0xc0, !PT ;  /* 0x0000000109ff7812 */ /* 0x004fd6000786c0ff */
[----:B------:R-:W-:Y:S05]  /*2a80*/  @!P2 BRA `(.L_x_163) ;  /* 0x000000000024a947 */ /* 0x000fea0003800000 */
[----:B------:R-:W2:Y:S02]  /*2a90*/  LDC R5, c[0x0][0x390] ;  /* 0x0000e400ff057b82 */ /* 0x000ea40000000800 */
[C---:B--2---:R-:W-:Y:S01]  /*2aa0*/  IMAD R7, R6.reuse, R5, R3 ;  /* 0x0000000506077224 */ /* 0x044fe200078e0203 */
[----:B------:R-:W-:-:S04]  /*2ab0*/  IADD3 R6, PT, PT, R6, 0x2, RZ ;  /* 0x0000000206067810 */ /* 0x000fc80007ffe0ff */
[----:B------:R-:W-:-:S04]  /*2ac0*/  LEA R8, R7, R16, 0x2 ;  /* 0x0000001007087211 */ /* 0x000fc800078e10ff */
[----:B------:R-:W-:Y:S02]  /*2ad0*/  LEA R7, R5, R8, 0x2 ;  /* 0x0000000805077211 */ /* 0x000fe400078e10ff */
[----:B------:R-:W2:Y:S04]  /*2ae0*/  LDS R5, [R8] ;  /* 0x0000000008057984 */ /* 0x000ea80000000800 */
[----:B------:R-:W3:Y:S01]  /*2af0*/  LDS R7, [R7] ;  /* 0x0000000007077984 */ /* 0x000ee20000000800 */
[----:B--2---:R-:W-:-:S04]  /*2b00*/  FADD R4, R4, R5 ;  /* 0x0000000504047221 */ /* 0x004fc80000000000 */
[----:B---3--:R-:W-:-:S07]  /*2b10*/  FADD R4, R4, R7 ;  /* 0x0000000704047221 */ /* 0x008fce0000000000 */
.L_x_163:
[----:B------:R-:W-:-:S04]  /*2b20*/  @P3 IMAD R5, R6, R9, R3 ;  /* 0x0000000906053224 */ /* 0x000fc800078e0203 */
[----:B------:R-:W-:-:S06]  /*2b30*/  @P3 IMAD R5, R5, 0x4, R16 ;  /* 0x0000000405053824 */ /* 0x000fcc00078e0210 */
[----:B------:R-:W2:Y:S02]  /*2b40*/  @P3 LDS R5, [R5] ;  /* 0x0000000005053984 */ /* 0x000ea40000000800 */
[----:B--2---:R-:W-:-:S07]  /*2b50*/  @P3 FADD R4, R4, R5 ;  /* 0x0000000504043221 */ /* 0x004fce0000000000 */
.L_x_161:
[----:B------:R-:W2:Y:S01]  /*2b60*/  LDCU UR4, c[0x0][0x390] ;  /* 0x00007200ff0477ac */ /* 0x000ea20008000800 */
[----:B------:R-:W-:Y:S02]  /*2b70*/  LEA R5, R3, R15, 0x2 ;  /* 0x0000000f03057211 */ /* 0x000fe400078e10ff */
[----:B0-----:R-:W-:-:S03]  /*2b80*/  IADD3 R3, PT, PT, R0, R3, RZ ;  /* 0x0000000300037210 */ /* 0x001fc60007ffe0ff */
[----:B------:R3:W-:Y:S01]  /*2b90*/  STS [R5], R4 ;  /* 0x0000000405007388 */ /* 0x0007e20000000800 */
[----:B--2---:R-:W-:-:S04]  /*2ba0*/  MOV R6, UR4 ;  /* 0x0000000400067c02 */ /* 0x004fc80008000f00 */
[----:B------:R-:W-:-:S13]  /*2bb0*/  ISETP.GE.AND P2, PT, R3, R6, PT ;  /* 0x000000060300720c */ /* 0x000fda0003f46270 */
[----:B---3--:R-:W-:Y:S05]  /*2bc0*/  @!P2 BRA `(.L_x_164) ;  /* 0xfffffff800c8a947 */ /* 0x008fea000383ffff */
.L_x_158:
[----:B------:R-:W-:Y:S05]  /*2bd0*/  BSYNC.RECONVERGENT B0 ;  /* 0x0000000000007941 */ /* 0x000fea0003800200 */
.L_x_157:
[----:B------:R-:W-:Y:S01]  /*2be0*/  BAR.SYNC.DEFER_BLOCKING 0x0 ;  /* 0x0000000000007b1d */ /* 0x000fe20000010000 */
[----:B------:R-:W-:-:S05]  /*2bf0*/  ISETP.GE.AND P0, PT, R17, R6, PT ;  /* 0x000000061100720c */ /* 0x000fca0003f06270 */
[----:B------:R-:W-:Y:S08]  /*2c00*/  BSSY.RECONVERGENT B0, `(.L_x_165) ;  /* 0x00001be000007945 */ /* 0x000ff00003800200 */
[----:B------:R-:W-:Y:S05]  /*2c10*/  @P0 BRA `(.L_x_166) ;  /* 0x0000001800f00947 */ /* 0x000fea0003800000 */
[----:B------:R-:W0:Y:S01]  /*2c20*/  LDC R14, c[0x0][0x360] ;  /* 0x0000d800ff0e7b82 */ /* 0x000e220000000800 */
[C---:B------:R-:W-:Y:S01]  /*2c30*/  LOP3.LUT R9, R6.reuse, 0xfffffff0, RZ, 0xc0, !PT ;  /* 0xfffffff006097812 */ /* 0x040fe200078ec0ff */
[C---:B-1----:R-:W-:Y:S01]  /*2c40*/  VIADD R13, R6.reuse, 0xffffffff ;  /* 0xffffffff060d7836 */ /* 0x042fe20000000000 */
[C---:B------:R-:W-:Y:S02]  /*2c50*/  LOP3.LUT R12, R6.reuse, 0xf, RZ, 0xc0, !PT ;  /* 0x0000000f060c7812 */ /* 0x040fe400078ec0ff */
[C---:B------:R-:W-:Y:S01]  /*2c60*/  LOP3.LUT R11, R6.reuse, 0x7, RZ, 0xc0, !PT ;  /* 0x00000007060b7812 */ /* 0x040fe200078ec0ff */
[----:B------:R-:W-:Y:S01]  /*2c70*/  IMAD.MOV R4, RZ, RZ, -R9 ;  /* 0x000000ffff047224 */ /* 0x000fe200078e0a09 */
[C---:B------:R-:W-:Y:S02]  /*2c80*/  LOP3.LUT R10, R6.reuse, 0x3, RZ, 0xc0, !PT ;  /* 0x00000003060a7812 */ /* 0x040fe400078ec0ff */
[C---:B------:R-:W-:Y:S02]  /*2c90*/  LOP3.LUT R8, R6.reuse, 0xfffffffc, RZ, 0xc0, !PT ;  /* 0xfffffffc06087812 */ /* 0x040fe400078ec0ff */
[----:B------:R-:W-:-:S02]  /*2ca0*/  SHF.L.U32 R7, R6, 0x2, RZ ;  /* 0x0000000206077819 */ /* 0x000fc400000006ff */
[----:B------:R-:W-:Y:S02]  /*2cb0*/  IADD3 R6, PT, PT, R12, -0x1, RZ ;  /* 0xffffffff0c067810 */ /* 0x000fe40007ffe0ff */
[----:B------:R-:W-:-:S07]  /*2cc0*/  IADD3 R5, PT, PT, R11, -0x1, RZ ;  /* 0xffffffff0b057810 */ /* 0x000fce0007ffe0ff */
.L_x_227:
[----:B------:R-:W-:Y:S01]  /*2cd0*/  ISETP.GE.U32.AND P0, PT, R13, 0xf, PT ;  /* 0x0000000f0d00780c */ /* 0x000fe20003f06070 */
[----:B------:R-:W-:Y:S01]  /*2ce0*/  BSSY.RECONVERGENT B1, `(.L_x_167) ;  /* 0x000002f000017945 */ /* 0x000fe20003800200 */
[----:B---3--:R-:W-:Y:S01]  /*2cf0*/  HFMA2 R2, -RZ, RZ, 0, 0 ;  /* 0x00000000ff027431 */ /* 0x008fe200000001ff */
[----:B------:R-:W-:-:S10]  /*2d00*/  MOV R0, RZ ;  /* 0x000000ff00007202 */ /* 0x000fd40000000f00 */
[----:B-12---:R-:W-:Y:S05]  /*2d10*/  @!P0 BRA `(.L_x_168) ;  /* 0x0000000000ac8947 */ /* 0x006fea0003800000 */
[----:B------:R-:W-:Y:S01]  /*2d20*/  IMAD R3, R7, R17, R16 ;  /* 0x0000001107037224 */ /* 0x000fe200078e0210 */
[----:B------:R-:W-:Y:S01]  /*2d30*/  BSSY.RECONVERGENT B2, `(.L_x_169) ;  /* 0x0000028000027945 */ /* 0x000fe20003800200 */
[----:B------:R-:W-:Y:S01]  /*2d40*/  MOV R2, RZ ;  /* 0x000000ff00027202 */ /* 0x000fe20000000f00 */
[----:B------:R-:W-:Y:S02]  /*2d50*/  IMAD.MOV.U32 R0, RZ, RZ, R4 ;  /* 0x000000ffff007224 */ /* 0x000fe400078e0004 */
[----:B------:R-:W-:-:S07]  /*2d60*/  IADD3 R3, PT, PT, R3, 0x20, RZ ;  /* 0x0000002003037810 */ /* 0x000fce0007ffe0ff */
.L_x_170:
[----:B------:R-:W1:Y:S01]  /*2d70*/  LDS R23, [R3+-0x20] ;  /* 0xffffe00003177984 */ /* 0x000e620000000800 */
[----:B------:R-:W-:-:S03]  /*2d80*/  IADD3 R0, PT, PT, R0, 0x10, RZ ;  /* 0x0000001000007810 */ /* 0x000fc60007ffe0ff */
[----:B------:R-:W2:Y:S01]  /*2d90*/  LDS R20, [R3+-0x1c] ;  /* 0xffffe40003147984 */ /* 0x000ea20000000800 */
[----:B------:R-:W-:-:S03]  /*2da0*/  ISETP.NE.AND P0, PT, R0, RZ, PT ;  /* 0x000000ff0000720c */ /* 0x000fc60003f05270 */
[----:B------:R-:W3:Y:S04]  /*2db0*/  LDS R22, [R3+-0x18] ;  /* 0xffffe80003167984 */ /* 0x000ee80000000800 */
[----:B------:R-:W4:Y:S04]  /*2dc0*/  LDS R24, [R3+-0x14] ;  /* 0xffffec0003187984 */ /* 0x000f280000000800 */
[----:B------:R-:W5:Y:S04]  /*2dd0*/  LDS R26, [R3+-0x10] ;  /* 0xfffff000031a7984 */ /* 0x000f680000000800 */
[----:B------:R-:W0:Y:S04]  /*2de0*/  LDS R28, [R3+-0xc] ;  /* 0xfffff400031c7984 */ /* 0x000e280000000800 */
[----:B------:R-:W0:Y:S04]  /*2df0*/  LDS R21, [R3+-0x8] ;  /* 0xfffff80003157984 */ /* 0x000e280000000800 */
[----:B------:R-:W0:Y:S04]  /*2e00*/  LDS R19, [R3+-0x4] ;  /* 0xfffffc0003137984 */ /* 0x000e280000000800 */
[----:B------:R-:W0:Y:S04]  /*2e10*/  LDS R18, [R3] ;  /* 0x0000000003127984 */ /* 0x000e280000000800 */
[----:B------:R-:W-:Y:S01]  /*2e20*/  LDS R30, [R3+0x18] ;  /* 0x00001800031e7984 */ /* 0x000fe20000000800 */
[----:B-1----:R-:W-:-:S03]  /*2e30*/  FADD R23, R23, R2 ;  /* 0x0000000217177221 */ /* 0x002fc60000000000 */
[----:B------:R-:W-:Y:S01]  /*2e40*/  LDS R32, [R3+0x1c] ;  /* 0x00001c0003207984 */ /* 0x000fe20000000800 */
[----:B--2---:R-:W-:-:S03]  /*2e50*/  FADD R23, R23, R20 ;  /* 0x0000001417177221 */ /* 0x004fc60000000000 */
[----:B------:R-:W1:Y:S01]  /*2e60*/  LDS R2, [R3+0x4] ;  /* 0x0000040003027984 */ /* 0x000e620000000800 */
[----:B---3--:R-:W-:-:S03]  /*2e70*/  FADD R23, R23, R22 ;  /* 0x0000001617177221 */ /* 0x008fc60000000000 */
[----:B------:R-:W2:Y:S01]  /*2e80*/  LDS R20, [R3+0x8] ;  /* 0x0000080003147984 */ /* 0x000ea20000000800 */
[----:B----4-:R-:W-:-:S03]  /*2e90*/  FADD R23, R23, R24 ;  /* 0x0000001817177221 */ /* 0x010fc60000000000 */
[----:B------:R-:W3:Y:S01]  /*2ea0*/  LDS R22, [R3+0xc] ;  /* 0x00000c0003167984 */ /* 0x000ee20000000800 */
[----:B-----5:R-:W-:-:S03]  /*2eb0*/  FADD R23, R23, R26 ;  /* 0x0000001a17177221 */ /* 0x020fc60000000000 */
[----:B------:R-:W4:Y:S01]  /*2ec0*/  LDS R24, [R3+0x10] ;  /* 0x0000100003187984 */ /* 0x000f220000000800 */
[----:B0-----:R-:W-:-:S03]  /*2ed0*/  FADD R28, R23, R28 ;  /* 0x0000001c171c7221 */ /* 0x001fc60000000000 */
[----:B------:R0:W5:Y:S01]  /*2ee0*/  LDS R26, [R3+0x14] ;  /* 0x00001400031a7984 */ /* 0x0001620000000800 */
[----:B------:R-:W-:-:S04]  /*2ef0*/  FADD R28, R28, R21 ;  /* 0x000000151c1c7221 */ /* 0x000fc80000000000 */
[----:B------:R-:W-:Y:S01]  /*2f00*/  FADD R19, R28, R19 ;  /* 0x000000131c137221 */ /* 0x000fe20000000000 */
[----:B0-----:R-:W-:-:S03]  /*2f10*/  IADD3 R3, PT, PT, R3, 0x40, RZ ;  /* 0x0000004003037810 */ /* 0x001fc60007ffe0ff */
[----:B------:R-:W-:-:S04]  /*2f20*/  FADD R19, R19, R18 ;  /* 0x0000001213137221 */ /* 0x000fc80000000000 */
[----:B-1----:R-:W-:-:S04]  /*2f30*/  FADD R19, R19, R2 ;  /* 0x0000000213137221 */ /* 0x002fc80000000000 */
[----:B--2---:R-:W-:-:S04]  /*2f40*/  FADD R19, R19, R20 ;  /* 0x0000001413137221 */ /* 0x004fc80000000000 */
[----:B---3--:R-:W-:-:S04]  /*2f50*/  FADD R19, R19, R22 ;  /* 0x0000001613137221 */ /* 0x008fc80000000000 */
[----:B----4-:R-:W-:-:S04]  /*2f60*/  FADD R19, R19, R24 ;  /* 0x0000001813137221 */ /* 0x010fc80000000000 */
[----:B-----5:R-:W-:-:S04]  /*2f70*/  FADD R19, R19, R26 ;  /* 0x0000001a13137221 */ /* 0x020fc80000000000 */
[----:B------:R-:W-:-:S04]  /*2f80*/  FADD R19, R19, R30 ;  /* 0x0000001e13137221 */ /* 0x000fc80000000000 */
[----:B------:R-:W-:Y:S01]  /*2f90*/  FADD R2, R19, R32 ;  /* 0x0000002013027221 */ /* 0x000fe20000000000 */
[----:B------:R-:W-:Y:S06]  /*2fa0*/  @P0 BRA `(.L_x_170) ;  /* 0xfffffffc00700947 */ /* 0x000fec000383ffff */
[----:B------:R-:W-:Y:S05]  /*2fb0*/  BSYNC.RECONVERGENT B2 ;  /* 0x0000000000027941 */ /* 0x000fea0003800200 */
.L_x_169:
[----:B------:R-:W-:-:S07]  /*2fc0*/  IMAD.MOV.U32 R0, RZ, RZ, R9 ;  /* 0x000000ffff007224 */ /* 0x000fce00078e0009 */
.L_x_168:
[----:B------:R-:W-:Y:S05]  /*2fd0*/  BSYNC.RECONVERGENT B1 ;  /* 0x0000000000017941 */ /* 0x000fea0003800200 */
.L_x_167:
[----:B------:R-:W-:Y:S01]  /*2fe0*/  ISETP.NE.AND P0, PT, R12, RZ, PT ;  /* 0x000000ff0c00720c */ /* 0x000fe20003f05270 */
[----:B------:R-:W-:-:S12]  /*2ff0*/  BSSY.RECONVERGENT B1, `(.L_x_171) ;  /* 0x000003a000017945 */ /* 0x000fd80003800200 */
[----:B------:R-:W-:Y:S05]  /*3000*/  @!P0 BRA `(.L_x_172) ;  /* 0x0000000000e08947 */ /* 0x000fea0003800000 */
[----:B------:R-:W-:Y:S01]  /*3010*/  ISETP.GE.U32.AND P0, PT, R6, 0x7, PT ;  /* 0x000000070600780c */ /* 0x000fe20003f06070 */
[----:B------:R-:W-:Y:S01]  /*3020*/  BSSY.RECONVERGENT B2, `(.L_x_173) ;  /* 0x0000017000027945 */ /* 0x000fe20003800200 */
[----:B------:R-:W-:-:S11]  /*3030*/  ISETP.NE.AND P1, PT, R11, RZ, PT ;  /* 0x000000ff0b00720c */ /* 0x000fd60003f25270 */
[----:B------:R-:W-:Y:S05]  /*3040*/  @!P0 BRA `(.L_x_174) ;  /* 0x0000000000508947 */ /* 0x000fea0003800000 */
[----:B------:R-:W1:Y:S02]  /*3050*/  LDCU UR4, c[0x0][0x390] ;  /* 0x00007200ff0477ac */ /* 0x000e640008000800 */
[----:B-1----:R-:W-:Y:S01]  /*3060*/  IMAD R3, R17, UR4, R0 ;  /* 0x0000000411037c24 */ /* 0x002fe2000f8e0200 */
[----:B------:R-:W-:-:S04]  /*3070*/  IADD3 R0, PT, PT, R0, 0x8, RZ ;  /* 0x0000000800007810 */ /* 0x000fc80007ffe0ff */
[----:B------:R-:W-:-:S05]  /*3080*/  LEA R3, R3, R16, 0x2 ;  /* 0x0000001003037211 */ /* 0x000fca00078e10ff */
[----:B------:R-:W1:Y:S04]  /*3090*/  LDS R19, [R3] ;  /* 0x0000000003137984 */ /* 0x000e680000000800 */
[----:B------:R-:W2:Y:S04]  /*30a0*/  LDS R18, [R3+0x4] ;  /* 0x0000040003127984 */ /* 0x000ea80000000800 */
[----:B------:R-:W3:Y:S04]  /*30b0*/  LDS R21, [R3+0x8] ;  /* 0x0000080003157984 */ /* 0x000ee80000000800 */
[----:B------:R-:W4:Y:S04]  /*30c0*/  LDS R23, [R3+0xc] ;  /* 0x00000c0003177984 */ /* 0x000f280000000800 */
[----:B------:R-:W5:Y:S04]  /*30d0*/  LDS R25, [R3+0x10] ;  /* 0x0000100003197984 */ /* 0x000f680000000800 */
[----:B------:R-:W0:Y:S04]  /*30e0*/  LDS R27, [R3+0x14] ;  /* 0x00001400031b7984 */ /* 0x000e280000000800 */
[----:B------:R-:W0:Y:S04]  /*30f0*/  LDS R29, [R3+0x18] ;  /* 0x00001800031d7984 */ /* 0x000e280000000800 */
[----:B------:R-:W0:Y:S01]  /*3100*/  LDS R31, [R3+0x1c] ;  /* 0x00001c00031f7984 */ /* 0x000e220000000800 */
[----:B-1----:R-:W-:-:S04]  /*3110*/  FADD R19, R2, R19 ;  /* 0x0000001302137221 */ /* 0x002fc80000000000 */
[----:B--2---:R-:W-:-:S04]  /*3120*/  FADD R18, R19, R18 ;  /* 0x0000001213127221 */ /* 0x004fc80000000000 */
[----:B---3--:R-:W-:-:S04]  /*3130*/  FADD R18, R18, R21 ;  /* 0x0000001512127221 */ /* 0x008fc80000000000 */
[----:B----4-:R-:W-:-:S04]  /*3140*/  FADD R18, R18, R23 ;  /* 0x0000001712127221 */ /* 0x010fc80000000000 */
[----:B-----5:R-:W-:-:S04]  /*3150*/  FADD R18, R18, R25 ;  /* 0x0000001912127221 */ /* 0x020fc80000000000 */
[----:B0-----:R-:W-:-:S04]  /*3160*/  FADD R18, R18, R27 ;  /* 0x0000001b12127221 */ /* 0x001fc80000000000 */
[----:B------:R-:W-:-:S04]  /*3170*/  FADD R18, R18, R29 ;  /* 0x0000001d12127221 */ /* 0x000fc80000000000 */
[----:B------:R-:W-:-:S07]  /*3180*/  FADD R2, R18, R31 ;  /* 0x0000001f12027221 */ /* 0x000fce0000000000 */
.L_x_174:
[----:B------:R-:W-:Y:S05]  /*3190*/  BSYNC.RECONVERGENT B2 ;  /* 0x0000000000027941 */ /* 0x000fea0003800200 */
.L_x_173:
[----:B------:R-:W-:Y:S05]  /*31a0*/  @!P1 BRA `(.L_x_172) ;  /* 0x0000000000789947 */ /* 0x000fea0003800000 */
[----:B------:R-:W-:Y:S01]  /*31b0*/  ISETP.GE.U32.AND P0, PT, R5, 0x3, PT ;  /* 0x000000030500780c */ /* 0x000fe20003f06070 */
[----:B------:R-:W-:Y:S01]  /*31c0*/  BSSY.RECONVERGENT B2, `(.L_x_175) ;  /* 0x000000f000027945 */ /* 0x000fe20003800200 */
[----:B------:R-:W-:-:S11]  /*31d0*/  ISETP.NE.AND P1, PT, R10, RZ, PT ;  /* 0x000000ff0a00720c */ /* 0x000fd60003f25270 */
[----:B------:R-:W-:Y:S05]  /*31e0*/  @!P0 BRA `(.L_x_176) ;  /* 0x0000000000308947 */ /* 0x000fea0003800000 */
[----:B------:R-:W1:Y:S02]  /*31f0*/  LDCU UR4, c[0x0][0x390] ;  /* 0x00007200ff0477ac */ /* 0x000e640008000800 */
[----:B-1----:R-:W-:Y:S02]  /*3200*/  IMAD R3, R17, UR4, R0 ;  /* 0x0000000411037c24 */ /* 0x002fe4000f8e0200 */
[----:B------:R-:W-:-:S03]  /*3210*/  VIADD R0, R0, 0x4 ;  /* 0x0000000400007836 */ /* 0x000fc60000000000 */
[----:B------:R-:W-:-:S05]  /*3220*/  LEA R3, R3, R16, 0x2 ;  /* 0x0000001003037211 */ /* 0x000fca00078e10ff */
[----:B------:R-:W1:Y:S04]  /*3230*/  LDS R19, [R3] ;  /* 0x0000000003137984 */ /* 0x000e680000000800 */
[----:B------:R-:W2:Y:S04]  /*3240*/  LDS R18, [R3+0x4] ;  /* 0x0000040003127984 */ /* 0x000ea80000000800 */
[----:B------:R-:W3:Y:S04]  /*3250*/  LDS R21, [R3+0x8] ;  /* 0x0000080003157984 */ /* 0x000ee80000000800 */
[----:B------:R-:W4:Y:S01]  /*3260*/  LDS R23, [R3+0xc] ;  /* 0x00000c0003177984 */ /* 0x000f220000000800 */
[----:B-1----:R-:W-:-:S04]  /*3270*/  FADD R19, R2, R19 ;  /* 0x0000001302137221 */ /* 0x002fc80000000000 */
[----:B--2---:R-:W-:-:S04]  /*3280*/  FADD R18, R19, R18 ;  /* 0x0000001213127221 */ /* 0x004fc80000000000 */
[----:B---3--:R-:W-:-:S04]  /*3290*/  FADD R18, R18, R21 ;  /* 0x0000001512127221 */ /* 0x008fc80000000000 */
[----:B----4-:R-:W-:-:S07]  /*32a0*/  FADD R2, R18, R23 ;  /* 0x0000001712027221 */ /* 0x010fce0000000000 */
.L_x_176:
[----:B------:R-:W-:Y:S05]  /*32b0*/  BSYNC.RECONVERGENT B2 ;  /* 0x0000000000027941 */ /* 0x000fea0003800200 */
.L_x_175:
[----:B------:R-:W-:Y:S05]  /*32c0*/  @!P1 BRA `(.L_x_172) ;  /* 0x0000000000309947 */ /* 0x000fea0003800000 */
[----:B------:R-:W1:Y:S01]  /*32d0*/  LDCU UR4, c[0x0][0x390] ;  /* 0x00007200ff0477ac */ /* 0x000e620008000800 */
[----:B------:R-:W-:Y:S01]  /*32e0*/  ISETP.NE.AND P0, PT, R10, 0x1, PT ;  /* 0x000000010a00780c */ /* 0x000fe20003f05270 */
[----:B-1----:R-:W-:-:S05]  /*32f0*/  IMAD R3, R17, UR4, R0 ;  /* 0x0000000411037c24 */ /* 0x002fca000f8e0200 */
[----:B------:R-:W-:-:S05]  /*3300*/  LEA R0, R3, R16, 0x2 ;  /* 0x0000001003007211 */ /* 0x000fca00078e10ff */
[----:B------:R-:W1:Y:S02]  /*3310*/  LDS R3, [R0] ;  /* 0x0000000000037984 */ /* 0x000e640000000800 */
[----:B-1----:R-:W-:Y:S01]  /*3320*/  FADD R2, R2, R3 ;  /* 0x0000000302027221 */ /* 0x002fe20000000000 */
[----:B------:R-:W-:Y:S06]  /*3330*/  @!P0 BRA `(.L_x_172) ;  /* 0x0000000000148947 */ /* 0x000fec0003800000 */
[----:B------:R-:W-:Y:S01]  /*3340*/  ISETP.NE.AND P0, PT, R10, 0x2, PT ;  /* 0x000000020a00780c */ /* 0x000fe20003f05270 */
[----:B------:R-:W1:-:S12]  /*3350*/  LDS R3, [R0+0x4] ;  /* 0x0000040000037984 */ /* 0x000e580000000800 */
[----:B------:R-:W2:Y:S01]  /*3360*/  @P0 LDS R19, [R0+0x8] ;  /* 0x0000080000130984 */ /* 0x000ea20000000800 */
[----:B-1----:R-:W-:-:S04]  /*3370*/  FADD R2, R2, R3 ;  /* 0x0000000302027221 */ /* 0x002fc80000000000 */
[----:B--2---:R-:W-:-:S07]  /*3380*/  @P0 FADD R2, R2, R19 ;  /* 0x0000001302020221 */ /* 0x004fce0000000000 */
.L_x_172:
[----:B------:R-:W-:Y:S05]  /*3390*/  BSYNC.RECONVERGENT B1 ;  /* 0x0000000000017941 */ /* 0x000fea0003800200 */
.L_x_171:
[----:B------:R-:W-:Y:S01]  /*33a0*/  ISETP.GE.U32.AND P0, PT, R13, 0x3, PT ;  /* 0x000000030d00780c */ /* 0x000fe20003f06070 */
[----:B------:R-:W-:Y:S01]  /*33b0*/  BSSY.RECONVERGENT B4, `(.L_x_177) ;  /* 0x00000af000047945 */ /* 0x000fe20003800200 */
[----:B------:R-:W-:-:S11]  /*33c0*/  HFMA2 R26, -RZ, RZ, 0, 0 ;  /* 0x00000000ff1a7431 */ /* 0x000fd600000001ff */
[----:B------:R-:W-:Y:S05]  /*33d0*/  @!P0 BRA `(.L_x_178) ;  /* 0x0000000800b08947 */ /* 0x000fea0003800000 */
[----:B------:R-:W-:Y:S01]  /*33e0*/  BSSY.RECONVERGENT B3, `(.L_x_179) ;  /* 0x00000aa000037945 */ /* 0x000fe20003800200 */
[----:B------:R-:W-:-:S07]  /*33f0*/  MOV R28, RZ ;  /* 0x000000ff001c7202 */ /* 0x000fce0000000f00 */
.L_x_204:
[----:B-1----:R-:W1:Y:S01]  /*3400*/  LDCU UR4, c[0x0][0x390] ;  /* 0x00007200ff0477ac */ /* 0x002e620008000800 */
[----:B------:R-:W-:Y:S01]  /*3410*/  FSETP.NEU.AND P1, PT, R2, RZ, PT ;  /* 0x000000ff0200720b */ /* 0x000fe20003f2d000 */
[----:B------:R-:W-:Y:S01]  /*3420*/  BSSY.RECONVERGENT B5, `(.L_x_180) ;  /* 0x0000014000057945 */ /* 0x000fe20003800200 */
[----:B------:R-:W-:Y:S02]  /*3430*/  IMAD.MOV.U32 R3, RZ, RZ, RZ ;  /* 0x000000ffff037224 */ /* 0x000fe400078e00ff */
[----:B-1----:R-:W-:-:S05]  /*3440*/  IMAD R19, R17, UR4, R28 ;  /* 0x0000000411137c24 */ /* 0x002fca000f8e021c */
[----:B------:R-:W-:-:S04]  /*3450*/  LEA R27, R19, R16, 0x2 ;  /* 0x00000010131b7211 */ /* 0x000fc800078e10ff */
[----:B------:R-:W-:Y:S05]  /*3460*/  @!P1 BRA `(.L_x_181) ;  /* 0x00000000003c9947 */ /* 0x000fea0003800000 */
[----:B------:R-:W1:Y:S01]  /*3470*/  LDS R3, [R27] ;  /* 0x000000001b037984 */ /* 0x000e620000000800 */
[----:B------:R-:W2:Y:S01]  /*3480*/  MUFU.RCP R21, R2 ;  /* 0x0000000200157308 */ /* 0x000ea20000001000 */
[----:B------:R-:W-:Y:S01]  /*3490*/  BSSY.RECONVERGENT B6, `(.L_x_182) ;  /* 0x000000b000067945 */ /* 0x000fe20003800200 */
[----:B--2---:R-:W-:-:S04]  /*34a0*/  FFMA R0, R21, -R2, 1 ;  /* 0x3f80000015007423 */ /* 0x004fc80000000802 */
[----:B------:R-:W-:Y:S02]  /*34b0*/  FFMA R0, R21, R0, R21 ;  /* 0x0000000015007223 */ /* 0x000fe40000000015 */
[----:B-1----:R-:W1:Y:S02]  /*34c0*/  FCHK P0, R3, R2 ;  /* 0x0000000203007302 */ /* 0x002e640000000000 */
[----:B------:R-:W-:-:S04]  /*34d0*/  FFMA R21, R3, R0, RZ ;  /* 0x0000000003157223 */ /* 0x000fc800000000ff */
[----:B------:R-:W-:-:S04]  /*34e0*/  FFMA R18, R21, -R2, R3 ;  /* 0x8000000215127223 */ /* 0x000fc80000000003 */
[----:B------:R-:W-:Y:S01]  /*34f0*/  FFMA R0, R0, R18, R21 ;  /* 0x0000001200007223 */ /* 0x000fe20000000015 */
[----:B-1----:R-:W-:Y:S06]  /*3500*/  @!P0 BRA `(.L_x_183) ;  /* 0x00000000000c8947 */ /* 0x002fec0003800000 */
[----:B------:R-:W-:Y:S02]  /*3510*/  MOV R0, R2 ;  /* 0x0000000200007202 */ /* 0x000fe40000000f00 */
[----:B------:R-:W-:-:S07]  /*3520*/  MOV R20, 0x3540 ;  /* 0x0000354000147802 */ /* 0x000fce0000000f00 */
[----:B0-----:R-:W-:Y:S05]  /*3530*/  CALL.REL.NOINC `($__internal_1_$__cuda_sm3x_div_rn_noftz_f32_slowpath) ;  /* 0x0000001000b47944 */ /* 0x001fea0003c00000 */
.L_x_183:
[----:B------:R-:W-:Y:S05]  /*3540*/  BSYNC.RECONVERGENT B6 ;  /* 0x0000000000067941 */ /* 0x000fea0003800200 */
.L_x_182:
[----:B------:R-:W-:-:S07]  /*3550*/  MOV R3, R0 ;  /* 0x0000000000037202 */ /* 0x000fce0000000f00 */
.L_x_181:
[----:B------:R-:W-:Y:S05]  /*3560*/  BSYNC.RECONVERGENT B5 ;  /* 0x0000000000057941 */ /* 0x000fea0003800200 */
.L_x_180:
[----:B------:R-:W-:Y:S01]  /*3570*/  IMAD R26, R28, 0x4, R15 ;  /* 0x000000041c1a7824 */ /* 0x000fe200078e020f */
[----:B------:R-:W-:Y:S04]  /*3580*/  BSSY.RECONVERGENT B5, `(.L_x_184) ;  /* 0x000000e000057945 */ /* 0x000fe80003800200 */
[----:B------:R-:W1:Y:S02]  /*3590*/  LDS R20, [R26] ;  /* 0x000000001a147984 */ /* 0x000e640000000800 */
[----:B-1----:R-:W1:Y:S01]  /*35a0*/  MUFU.RCP R0, R20 ;  /* 0x0000001400007308 */ /* 0x002e620000001000 */
[----:B------:R-:W-:-:S07]  /*35b0*/  FSETP.NEU.AND P5, PT, R20, RZ, PT ;  /* 0x000000ff1400720b */ /* 0x000fce0003fad000 */
[----:B------:R-:W2:Y:S01]  /*35c0*/  FCHK P0, R3, R20 ;  /* 0x0000001403007302 */ /* 0x000ea20000000000 */
[----:B-1----:R-:W-:-:S04]  /*35d0*/  FFMA R21, -R20, R0, 1 ;  /* 0x3f80000014157423 */ /* 0x002fc80000000100 */
[----:B------:R-:W-:-:S04]  /*35e0*/  FFMA R0, R0, R21, R0 ;  /* 0x0000001500007223 */ /* 0x000fc80000000000 */
[----:B------:R-:W-:-:S04]  /*35f0*/  FFMA R18, R0, R3, RZ ;  /* 0x0000000300127223 */ /* 0x000fc800000000ff */
[----:B------:R-:W-:-:S04]  /*3600*/  FFMA R21, -R20, R18, R3 ;  /* 0x0000001214157223 */ /* 0x000fc80000000103 */
[----:B------:R-:W-:Y:S01]  /*3610*/  FFMA R0, R0, R21, R18 ;  /* 0x0000001500007223 */ /* 0x000fe20000000012 */
[----:B--2---:R-:W-:Y:S06]  /*3620*/  @!P0 BRA `(.L_x_185) ;  /* 0x00000000000c8947 */ /* 0x004fec0003800000 */
[----:B------:R-:W-:Y:S02]  /*3630*/  MOV R0, R20 ;  /* 0x0000001400007202 */ /* 0x000fe40000000f00 */
[----:B------:R-:W-:-:S07]  /*3640*/  MOV R20, 0x3660 ;  /* 0x0000366000147802 */ /* 0x000fce0000000f00 */
[----:B0-----:R-:W-:Y:S05]  /*3650*/  CALL.REL.NOINC `($__internal_1_$__cuda_sm3x_div_rn_noftz_f32_slowpath) ;  /* 0x00000010006c7944 */ /* 0x001fea0003c00000 */
.L_x_185:
[----:B------:R-:W-:Y:S05]  /*3660*/  BSYNC.RECONVERGENT B5 ;  /* 0x0000000000057941 */ /* 0x000fea0003800200 */
.L_x_184:
[----:B------:R-:W1:Y:S01]  /*3670*/  LDC R18, c[0x0][0x394] ;  /* 0x0000e500ff127b82 */ /* 0x000e620000000800 */
[----:B------:R-:W-:Y:S01]  /*3680*/  FSEL R3, R0, RZ, P5 ;  /* 0x000000ff00037208 */ /* 0x000fe20002800000 */
[----:B------:R-:W-:Y:S06]  /*3690*/  BSSY.RECONVERGENT B5, `(.L_x_186) ;  /* 0x0000017000057945 */ /* 0x000fec0003800200 */
[----:B------:R-:W2:Y:S01]  /*36a0*/  LDC.64 R20, c[0x0][0x388] ;  /* 0x0000e200ff147b82 */ /* 0x000ea20000000a00 */
[----:B-1----:R-:W-:-:S04]  /*36b0*/  IMAD R19, R19, R18, UR6 ;  /* 0x0000000613137e24 */ /* 0x002fc8000f8e0212 */
[----:B--2---:R-:W-:-:S04]  /*36c0*/  IMAD.WIDE R18, R19, 0x4, R20 ;  /* 0x0000000413127825 */ /* 0x004fc800078e0214 */
[----:B------:R-:W-:Y:S01]  /*36d0*/  HFMA2 R21, -RZ, RZ, 0, 0 ;  /* 0x00000000ff157431 */ /* 0x000fe200000001ff */
[----:B------:R1:W-:Y:S01]  /*36e0*/  STG.E desc[UR8][R18.64], R3 ;  /* 0x0000000312007986 */ /* 0x0003e2000c101908 */
[----:B------:R-:W-:Y:S05]  /*36f0*/  @!P1 BRA `(.L_x_187) ;  /* 0x0000000000409947 */ /* 0x000fea0003800000 */
[----:B------:R-:W2:Y:S01]  /*3700*/  LDS R21, [R27+0x4] ;  /* 0x000004001b157984 */ /* 0x000ea20000000800 */
[----:B-1----:R-:W1:Y:S01]  /*3710*/  MUFU.RCP R3, R2 ;  /* 0x0000000200037308 */ /* 0x002e620000001000 */
[----:B------:R-:W-:Y:S01]  /*3720*/  BSSY.RECONVERGENT B6, `(.L_x_188) ;  /* 0x000000c000067945 */ /* 0x000fe20003800200 */
[----:B-1----:R-:W-:-:S04]  /*3730*/  FFMA R0, R3, -R2, 1 ;  /* 0x3f80000003007423 */ /* 0x002fc80000000802 */
[----:B------:R-:W-:Y:S02]  /*3740*/  FFMA R0, R3, R0, R3 ;  /* 0x0000000003007223 */ /* 0x000fe40000000003 */
[----:B--2---:R-:W1:Y:S02]  /*3750*/  FCHK P0, R21, R2 ;  /* 0x0000000215007302 */ /* 0x004e640000000000 */
[----:B------:R-:W-:-:S04]  /*3760*/  FFMA R3, R0, R21, RZ ;  /* 0x0000001500037223 */ /* 0x000fc800000000ff */
[----:B------:R-:W-:-:S04]  /*3770*/  FFMA R20, R3, -R2, R21 ;  /* 0x8000000203147223 */ /* 0x000fc80000000015 */
[----:B------:R-:W-:Y:S01]  /*3780*/  FFMA R0, R0, R20, R3 ;  /* 0x0000001400007223 */ /* 0x000fe20000000003 */
[----:B-1----:R-:W-:Y:S06]  /*3790*/  @!P0 BRA `(.L_x_189) ;  /* 0x0000000000108947 */ /* 0x002fec0003800000 */
[----:B------:R-:W-:Y:S01]  /*37a0*/  MOV R3, R21 ;  /* 0x0000001500037202 */ /* 0x000fe20000000f00 */
[----:B------:R-:W-:Y:S01]  /*37b0*/  IMAD.MOV.U32 R0, RZ, RZ, R2 ;  /* 0x000000ffff007224 */ /* 0x000fe200078e0002 */
[----:B------:R-:W-:-:S07]  /*37c0*/  MOV R20, 0x37e0 ;  /* 0x000037e000147802 */ /* 0x000fce0000000f00 */
[----:B0-----:R-:W-:Y:S05]  /*37d0*/  CALL.REL.NOINC `($__internal_1_$__cuda_sm3x_div_rn_noftz_f32_slowpath) ;  /* 0x00000010000c7944 */ /* 0x001fea0003c00000 */
.L_x_189:
[----:B------:R-:W-:Y:S05]  /*37e0*/  BSYNC.RECONVERGENT B6 ;  /* 0x0000000000067941 */ /* 0x000fea0003800200 */
.L_x_188:
[----:B------:R-:W-:-:S07]  /*37f0*/  MOV R21, R0 ;  /* 0x0000000000157202 */ /* 0x000fce0000000f00 */
.L_x_187:
[----:B------:R-:W-:Y:S05]  /*3800*/  BSYNC.RECONVERGENT B5 ;  /* 0x0000000000057941 */ /* 0x000fea0003800200 */
.L_x_186:
[----:B------:R-:W2:Y:S01]  /*3810*/  LDS R22, [R26+0x4] ;  /* 0x000004001a167984 */ /* 0x000ea20000000800 */
[----:B------:R-:W-:Y:S01]  /*3820*/  BSSY.RECONVERGENT B5, `(.L_x_190) ;  /* 0x000000e000057945 */ /* 0x000fe20003800200 */
[----:B--2---:R-:W1:Y:S01]  /*3830*/  MUFU.RCP R0, R22 ;  /* 0x0000001600007308 */ /* 0x004e620000001000 */
        /* <DEDUP_REMOVED lines=9> */
[----:B------:R-:W-:Y:S02]  /*38d0*/  MOV R0, R22 ;  /* 0x0000001600007202 */ /* 0x000fe40000000f00 */
[----:B------:R-:W-:-:S07]  /*38e0*/  MOV R20, 0x3900 ;  /* 0x0000390000147802 */ /* 0x000fce0000000f00 */
[----:B0-----:R-:W-:Y:S05]  /*38f0*/  CALL.REL.NOINC `($__internal_1_$__cuda_sm3x_div_rn_noftz_f32_slowpath) ;  /* 0x0000000c00c47944 */ /* 0x001fea0003c00000 */
.L_x_191:
[----:B------:R-:W-:Y:S05]  /*3900*/  BSYNC.RECONVERGENT B5 ;  /* 0x0000000000057941 */ /* 0x000fea0003800200 */
.L_x_190:
[----:B------:R-:W1:Y:S01]  /*3910*/  LDC R21, c[0x0][0x394] ;  /* 0x0000e500ff157b82 */ /* 0x000e620000000800 */
[----:B------:R-:W-:Y:S01]  /*3920*/  FSEL R3, R0, RZ, P5 ;  /* 0x000000ff00037208 */ /* 0x000fe20002800000 */
[----:B------:R-:W-:Y:S01]  /*3930*/  BSSY.RECONVERGENT B5, `(.L_x_192) ;  /* 0x0000015000057945 */ /* 0x000fe20003800200 */
[----:B-1----:R-:W-:-:S04]  /*3940*/  IMAD.WIDE R18, R21, 0x4, R18 ;  /* 0x0000000415127825 */ /* 0x002fc800078e0212 */
[----:B------:R-:W-:Y:S01]  /*3950*/  IMAD.MOV.U32 R21, RZ, RZ, RZ ;  /* 0x000000ffff157224 */ /* 0x000fe200078e00ff */
        /* <DEDUP_REMOVED lines=12> */
[----:B------:R-:W-:Y:S02]  /*3a20*/  MOV R3, R21 ;  /* 0x0000001500037202 */ /* 0x000fe40000000f00 */
[----:B------:R-:W-:Y:S02]  /*3a30*/  MOV R0, R2 ;  /* 0x0000000200007202 */ /* 0x000fe40000000f00 */
[----:B------:R-:W-:-:S07]  /*3a40*/  MOV R20, 0x3a60 ;  /* 0x00003a6000147802 */ /* 0x000fce0000000f00 */
[----:B0-----:R-:W-:Y:S05]  /*3a50*/  CALL.REL.NOINC `($__internal_1_$__cuda_sm3x_div_rn_noftz_f32_slowpath) ;  /* 0x0000000c006c7944 */ /* 0x001fea0003c00000 */
.L_x_195:
[----:B------:R-:W-:Y:S05]  /*3a60*/  BSYNC.RECONVERGENT B6 ;  /* 0x0000000000067941 */ /* 0x000fea0003800200 */
.L_x_194:
[----:B------:R-:W-:-:S07]  /*3a70*/  MOV R21, R0 ;  /* 0x0000000000157202 */ /* 0x000fce0000000f00 */
.L_x_193:
[----:B------:R-:W-:Y:S05]  /*3a80*/  BSYNC.RECONVERGENT B5 ;  /* 0x0000000000057941 */ /* 0x000fea0003800200 */
.L_x_192:
        /* <DEDUP_REMOVED lines=11> */
[----:B------:R-:W-:Y:S01]  /*3b40*/  IMAD.MOV.U32 R3, RZ, RZ, R21 ;  /* 0x000000ffff037224 */ /* 0x000fe200078e0015 */
[----:B------:R-:W-:Y:S02]  /*3b50*/  MOV R0, R22 ;  /* 0x0000001600007202 */ /* 0x000fe40000000f00 */
[----:B------:R-:W-:-:S07]  /*3b60*/  MOV R20, 0x3b80 ;  /* 0x00003b8000147802 */ /* 0x000fce0000000f00 */
[----:B0-----:R-:W-:Y:S05]  /*3b70*/  CALL.REL.NOINC `($__internal_1_$__cuda_sm3x_div_rn_noftz_f32_slowpath) ;  /* 0x0000000c00247944 */ /* 0x001fea0003c00000 */
.L_x_197:
[----:B------:R-:W-:Y:S05]  /*3b80*/  BSYNC.RECONVERGENT B5 ;  /* 0x0000000000057941 */ /* 0x000fea0003800200 */
.L_x_196:
[----:B------:R-:W1:Y:S01]  /*3b90*/  LDC R21, c[0x0][0x394] ;  /* 0x0000e500ff157b82 */ /* 0x000e620000000800 */
[----:B------:R-:W-:Y:S01]  /*3ba0*/  FSEL R3, R0, RZ, P5 ;  /* 0x000000ff00037208 */ /* 0x000fe20002800000 */
[----:B------:R-:W-:Y:S01]  /*3bb0*/  BSSY.RECONVERGENT B5, `(.L_x_198) ;  /* 0x0000015000057945 */ /* 0x000fe20003800200 */
[----:B-1----:R-:W-:-:S04]  /*3bc0*/  IMAD.WIDE R18, R21, 0x4, R18 ;  /* 0x0000000415127825 */ /* 0x002fc800078e0212 */
        /* <DEDUP_REMOVED lines=17> */
.L_x_201:
[----:B------:R-:W-:Y:S05]  /*3ce0*/  BSYNC.RECONVERGENT B6 ;  /* 0x0000000000067941 */ /* 0x000fea0003800200 */
.L_x_200:
[----:B------:R-:W-:-:S07]  /*3cf0*/  MOV R21, R0 ;  /* 0x0000000000157202 */ /* 0x000fce0000000f00 */
.L_x_199:
[----:B------:R-:W-:Y:S05]  /*3d00*/  BSYNC.RECONVERGENT B5 ;  /* 0x0000000000057941 */ /* 0x000fea0003800200 */
.L_x_198:
        /* <DEDUP_REMOVED lines=15> */
.L_x_203:
[----:B------:R-:W-:Y:S05]  /*3e00*/  BSYNC.RECONVERGENT B5 ;  /* 0x0000000000057941 */ /* 0x000fea0003800200 */
.L_x_202:
[----:B------:R-:W1:Y:S01]  /*3e10*/  LDC R21, c[0x0][0x394] ;  /* 0x0000e500ff157b82 */ /* 0x000e620000000800 */
[----:B------:R-:W-:Y:S01]  /*3e20*/  FSEL R3, R0, RZ, P1 ;  /* 0x000000ff00037208 */ /* 0x000fe20000800000 */
[----:B------:R-:W-:-:S05]  /*3e30*/  VIADD R28, R28, 0x4 ;  /* 0x000000041c1c7836 */ /* 0x000fca0000000000 */
[----:B------:R-:W-:Y:S01]  /*3e40*/  ISETP.NE.AND P0, PT, R28, R8, PT ;  /* 0x000000081c00720c */ /* 0x000fe20003f05270 */
[----:B-1----:R-:W-:-:S05]  /*3e50*/  IMAD.WIDE R18, R21, 0x4, R18 ;  /* 0x0000000415127825 */ /* 0x002fca00078e0212 */
[----:B------:R1:W-:Y:S07]  /*3e60*/  STG.E desc[UR8][R18.64], R3 ;  /* 0x0000000312007986 */ /* 0x0003ee000c101908 */
[----:B------:R-:W-:Y:S05]  /*3e70*/  @P0 BRA `(.L_x_204) ;  /* 0xfffffff400600947 */ /* 0x000fea000383ffff */
[----:B------:R-:W-:Y:S05]  /*3e80*/  BSYNC.RECONVERGENT B3 ;  /* 0x0000000000037941 */ /* 0x000fea0003800200 */
.L_x_179:
[----:B------:R-:W-:-:S07]  /*3e90*/  MOV R26, R8 ;  /* 0x00000008001a7202 */ /* 0x000fce0000000f00 */
.L_x_178:
[----:B------:R-:W-:Y:S05]  /*3ea0*/  BSYNC.RECONVERGENT B4 ;  /* 0x0000000000047941 */ /* 0x000fea0003800200 */
.L_x_177:
[----:B------:R-:W-:Y:S01]  /*3eb0*/  ISETP.NE.AND P0, PT, R10, RZ, PT ;  /* 0x000000ff0a00720c */ /* 0x000fe20003f05270 */
[----:B------:R-:W-:-:S12]  /*3ec0*/  BSSY.RECONVERGENT B3, `(.L_x_205) ;  /* 0x000008d000037945 */ /* 0x000fd80003800200 */
[----:B------:R-:W-:Y:S05]  /*3ed0*/  @!P0 BRA `(.L_x_206) ;  /* 0x00000008002c8947 */ /* 0x000fea0003800000 */
[----:B------:R-:W-:Y:S01]  /*3ee0*/  ISETP.NE.AND P0, PT, R10, 0x1, PT ;  /* 0x000000010a00780c */ /* 0x000fe20003f05270 */
[----:B------:R-:W-:-:S12]  /*3ef0*/  BSSY.RECONVERGENT B4, `(.L_x_207) ;  /* 0x0000059000047945 */ /* 0x000fd80003800200 */
[----:B------:R-:W-:Y:S05]  /*3f00*/  @!P0 BRA `(.L_x_208) ;  /* 0x00000004005c8947 */ /* 0x000fea0003800000 */
[----:B------:R-:W2:Y:S01]  /*3f10*/  LDCU UR4, c[0x0][0x390] ;  /* 0x00007200ff0477ac */ /* 0x000ea20008000800 */
[----:B------:R-:W-:Y:S01]  /*3f20*/  FSETP.NEU.AND P1, PT, R2, RZ, PT ;  /* 0x000000ff0200720b */ /* 0x000fe20003f2d000 */
[----:B------:R-:W-:Y:S01]  /*3f30*/  BSSY.RECONVERGENT B5, `(.L_x_209) ;  /* 0x0000015000057945 */ /* 0x000fe20003800200 */
[----:B-1----:R-:W-:Y:S02]  /*3f40*/  HFMA2 R3, -RZ, RZ, 0, 0 ;  /* 0x00000000ff037431 */ /* 0x002fe400000001ff */
[----:B--2---:R-:W-:-:S05]  /*3f50*/  IMAD R19, R17, UR4, R26 ;  /* 0x0000000411137c24 */ /* 0x004fca000f8e021a */
        /* <DEDUP_REMOVED lines=12> */
[----:B------:R-:W-:Y:S01]  /*4020*/  IMAD.MOV.U32 R3, RZ, RZ, R20 ;  /* 0x000000ffff037224 */ /* 0x000fe200078e0014 */
[----:B------:R-:W-:Y:S02]  /*4030*/  MOV R0, R2 ;  /* 0x0000000200007202 */ /* 0x000fe40000000f00 */
[----:B------:R-:W-:-:S07]  /*4040*/  MOV R20, 0x4060 ;  /* 0x0000406000147802 */ /* 0x000fce0000000f00 */
[----:B0-----:R-:W-:Y:S05]  /*4050*/  CALL.REL.NOINC `($__internal_1_$__cuda_sm3x_div_rn_noftz_f32_slowpath) ;  /* 0x0000000400ec7944 */ /* 0x001fea0003c00000 */
.L_x_212:
[----:B------:R-:W-:Y:S05]  /*4060*/  BSYNC.RECONVERGENT B6 ;  /* 0x0000000000067941 */ /* 0x000fea0003800200 */
.L_x_211:
[----:B------:R-:W-:-:S07]  /*4070*/  MOV R3, R0 ;  /* 0x0000000000037202 */ /* 0x000fce0000000f00 */
.L_x_210:
[----:B------:R-:W-:Y:S05]  /*4080*/  BSYNC.RECONVERGENT B5 ;  /* 0x0000000000057941 */ /* 0x000fea0003800200 */
.L_x_209:
[----:B------:R-:W-:Y:S01]  /*4090*/  LEA R28, R26, R15, 0x2 ;  /* 0x0000000f1a1c7211 */ /* 0x000fe200078e10ff */
        /* <DEDUP_REMOVED lines=12> */
[----:B------:R-:W-:-:S07]  /*4160*/  MOV R20, 0x4180 ;  /* 0x0000418000147802 */ /* 0x000fce0000000f00 */
[----:B0-----:R-:W-:Y:S05]  /*4170*/  CALL.REL.NOINC `($__internal_1_$__cuda_sm3x_div_rn_noftz_f32_slowpath) ;  /* 0x0000000400a47944 */ /* 0x001fea0003c00000 */
.L_x_214:
[----:B------:R-:W-:Y:S05]  /*4180*/  BSYNC.RECONVERGENT B5 ;  /* 0x0000000000057941 */ /* 0x000fea0003800200 */
.L_x_213:
        /* <DEDUP_REMOVED lines=23> */
.L_x_218:
[----:B------:R-:W-:Y:S05]  /*4300*/  BSYNC.RECONVERGENT B6 ;  /* 0x0000000000067941 */ /* 0x000fea0003800200 */
.L_x_217:
[----:B------:R-:W-:-:S07]  /*4310*/  IMAD.MOV.U32 R21, RZ, RZ, R0 ;  /* 0x000000ffff157224 */ /* 0x000fce00078e0000 */
.L_x_216:
[----:B------:R-:W-:Y:S05]  /*4320*/  BSYNC.RECONVERGENT B5 ;  /* 0x0000000000057941 */ /* 0x000fea0003800200 */
.L_x_215:
        /* <DEDUP_REMOVED lines=15> */
.L_x_220:
[----:B------:R-:W-:Y:S05]  /*4420*/  BSYNC.RECONVERGENT B5 ;  /* 0x0000000000057941 */ /* 0x000fea0003800200 */
.L_x_219:
[----:B------:R-:W1:Y:S01]  /*4430*/  LDC R21, c[0x0][0x394] ;  /* 0x0000e500ff157b82 */ /* 0x000e620000000800 */
[----:B------:R-:W-:Y:S02]  /*4440*/  FSEL R3, R0, RZ, P1 ;  /* 0x000000ff00037208 */ /* 0x000fe40000800000 */
[----:B------:R-:W-:Y:S01]  /*4450*/  IADD3 R26, PT, PT, R26, 0x2, RZ ;  /* 0x000000021a1a7810 */ /* 0x000fe20007ffe0ff */
[----:B-1----:R-:W-:-:S05]  /*4460*/  IMAD.WIDE R18, R21, 0x4, R18 ;  /* 0x0000000415127825 */ /* 0x002fca00078e0212 */
[----:B------:R2:W-:Y:S02]  /*4470*/  STG.E desc[UR8][R18.64], R3 ;  /* 0x0000000312007986 */ /* 0x0005e4000c101908 */
.L_x_208:
[----:B------:R-:W-:Y:S05]  /*4480*/  BSYNC.RECONVERGENT B4 ;  /* 0x0000000000047941 */ /* 0x000fea0003800200 */
.L_x_207:
[----:B------:R-:W3:Y:S02]  /*4490*/  LDC R0, c[0x0][0x390] ;  /* 0x0000e400ff007b82 */ /* 0x000ee40000000800 */
[----:B---3--:R-:W-:-:S13]  /*44a0*/  LOP3.LUT P0, RZ, R0, 0x1, RZ, 0xc0, !PT ;  /* 0x0000000100ff7812 */ /* 0x008fda000780c0ff */
[----:B------:R-:W-:Y:S05]  /*44b0*/  @!P0 BRA `(.L_x_206) ;  /* 0x0000000000b48947 */ /* 0x000fea0003800000 */
[----:B------:R-:W-:Y:S01]  /*44c0*/  FSETP.NEU.AND P0, PT, R2, RZ, PT ;  /* 0x000000ff0200720b */ /* 0x000fe20003f0d000 */
[----:B------:R-:W-:Y:S01]  /*44d0*/  BSSY.RECONVERGENT B4, `(.L_x_221) ;  /* 0x0000014000047945 */ /* 0x000fe20003800200 */
[----:B-12---:R-:W-:-:S11]  /*44e0*/  IMAD.MOV.U32 R3, RZ, RZ, RZ ;  /* 0x000000ffff037224 */ /* 0x006fd600078e00ff */
[----:B------:R-:W-:Y:S05]  /*44f0*/  @!P0 BRA `(.L_x_222) ;  /* 0x0000000000448947 */ /* 0x000fea0003800000 */
[----:B------:R-:W-:Y:S01]  /*4500*/  IMAD R3, R17, R0, R26 ;  /* 0x0000000011037224 */ /* 0x000fe200078e021a */
[----:B------:R-:W1:Y:S01]  /*4510*/  MUFU.RCP R19, R2 ;  /* 0x0000000200137308 */ /* 0x000e620000001000 */
[----:B------:R-:W-:Y:S03]  /*4520*/  BSSY.RECONVERGENT B5, `(.L_x_223) ;  /* 0x000000d000057945 */ /* 0x000fe60003800200 */
[----:B------:R-:W-:-:S06]  /*4530*/  LEA R3, R3, R16, 0x2 ;  /* 0x0000001003037211 */ /* 0x000fcc00078e10ff */
[----:B------:R-:W2:Y:S01]  /*4540*/  LDS R3, [R3] ;  /* 0x0000000003037984 */ /* 0x000ea20000000800 */
[----:B-1----:R-:W-:-:S04]  /*4550*/  FFMA R0, R19, -R2, 1 ;  /* 0x3f80000013007423 */ /* 0x002fc80000000802 */
[----:B------:R-:W-:Y:S01]  /*4560*/  FFMA R0, R19, R0, R19 ;  /* 0x0000000013007223 */ /* 0x000fe20000000013 */
[----:B--2---:R-:W1:Y:S03]  /*4570*/  FCHK P0, R3, R2 ;  /* 0x0000000203007302 */ /* 0x004e660000000000 */
[----:B------:R-:W-:-:S04]  /*4580*/  FFMA R19, R0, R3, RZ ;  /* 0x0000000300137223 */ /* 0x000fc800000000ff */
[----:B------:R-:W-:-:S04]  /*4590*/  FFMA R18, R19, -R2, R3 ;  /* 0x8000000213127223 */ /* 0x000fc80000000003 */
[----:B------:R-:W-:Y:S01]  /*45a0*/  FFMA R0, R0, R18, R19 ;  /* 0x0000001200007223 */ /* 0x000fe20000000013 */
[----:B-1----:R-:W-:Y:S06]  /*45b0*/  @!P0 BRA `(.L_x_224) ;  /* 0x00000000000c8947 */ /* 0x002fec0003800000 */
[----:B------:R-:W-:Y:S02]  /*45c0*/  MOV R0, R2 ;  /* 0x0000000200007202 */ /* 0x000fe40000000f00 */
[----:B------:R-:W-:-:S07]  /*45d0*/  MOV R20, 0x45f0 ;  /* 0x000045f000147802 */ /* 0x000fce0000000f00 */
[----:B0-----:R-:W-:Y:S05]  /*45e0*/  CALL.REL.NOINC `($__internal_1_$__cuda_sm3x_div_rn_noftz_f32_slowpath) ;  /* 0x0000000000887944 */ /* 0x001fea0003c00000 */
.L_x_224:
[----:B------:R-:W-:Y:S05]  /*45f0*/  BSYNC.RECONVERGENT B5 ;  /* 0x0000000000057941 */ /* 0x000fea0003800200 */
.L_x_223:
[----:B------:R-:W-:-:S07]  /*4600*/  MOV R3, R0 ;  /* 0x0000000000037202 */ /* 0x000fce0000000f00 */
.L_x_222:
[----:B------:R-:W-:Y:S05]  /*4610*/  BSYNC.RECONVERGENT B4 ;  /* 0x0000000000047941 */ /* 0x000fea0003800200 */
.L_x_221:
[----:B------:R-:W-:Y:S01]  /*4620*/  IMAD R2, R26, 0x4, R15 ;  /* 0x000000041a027824 */ /* 0x000fe200078e020f */
[----:B------:R-:W-:Y:S05]  /*4630*/  BSSY.RECONVERGENT B4, `(.L_x_225) ;  /* 0x000000e000047945 */ /* 0x000fea0003800200 */
        /* <DEDUP_REMOVED lines=13> */
.L_x_226:
[----:B------:R-:W-:Y:S05]  /*4710*/  BSYNC.RECONVERGENT B4 ;  /* 0x0000000000047941 */ /* 0x000fea0003800200 */
.L_x_225:
[----:B------:R-:W1:Y:S08]  /*4720*/  LDC.64 R18, c[0x0][0x390] ;  /* 0x0000e400ff127b82 */ /* 0x000e700000000a00 */
[----:B------:R-:W2:Y:S01]  /*4730*/  LDC.64 R2, c[0x0][0x388] ;  /* 0x0000e200ff027b82 */ /* 0x000ea20000000a00 */
[----:B-1----:R-:W-:-:S04]  /*4740*/  IMAD R18, R17, R18, R26 ;  /* 0x0000001211127224 */ /* 0x002fc800078e021a */
[----:B------:R-:W-:Y:S01]  /*4750*/  IMAD R21, R18, R19, UR6 ;  /* 0x0000000612157e24 */ /* 0x000fe2000f8e0213 */
[----:B------:R-:W-:-:S03]  /*4760*/  FSEL R19, R0, RZ, P1 ;  /* 0x000000ff00137208 */ /* 0x000fc60000800000 */
[----:B--2---:R-:W-:-:S05]  /*4770*/  IMAD.WIDE R2, R21, 0x4, R2 ;  /* 0x0000000415027825 */ /* 0x004fca00078e0202 */
[----:B------:R3:W-:Y:S02]  /*4780*/  STG.E desc[UR8][R2.64], R19 ;  /* 0x0000001302007986 */ /* 0x0007e4000c101908 */
.L_x_206:
[----:B------:R-:W-:Y:S05]  /*4790*/  BSYNC.RECONVERGENT B3 ;  /* 0x0000000000037941 */ /* 0x000fea0003800200 */
.L_x_205:
[----:B------:R-:W4:Y:S01]  /*47a0*/  LDCU UR4, c[0x0][0x390] ;  /* 0x00007200ff0477ac */ /* 0x000f220008000800 */
[----:B0-----:R-:W-:-:S04]  /*47b0*/  IADD3 R17, PT, PT, R14, R17, RZ ;  /* 0x000000110e117210 */ /* 0x001fc80007ffe0ff */
[----:B----4-:R-:W-:-:S13]  /*47c0*/  ISETP.GE.AND P0, PT, R17, UR4, PT ;  /* 0x0000000411007c0c */ /* 0x010fda000bf06270 */
[----:B------:R-:W-:Y:S05]  /*47d0*/  @!P0 BRA `(.L_x_227) ;  /* 0xffffffe4003c8947 */ /* 0x000fea000383ffff */
.L_x_166:
[----:B------:R-:W-:Y:S05]  /*47e0*/  BSYNC.RECONVERGENT B0 ;  /* 0x0000000000007941 */ /* 0x000fea0003800200 */
.L_x_165:
[----:B------:R-:W-:Y:S06]  /*47f0*/  BAR.SYNC.DEFER_BLOCKING 0x0 ;  /* 0x0000000000007b1d */ /* 0x000fec0000010000 */
[----:B------:R-:W-:Y:S05]  /*4800*/  EXIT ;  /* 0x000000000000794d */ /* 0x000fea0003800000 */
        .weak           $__internal_1_$__cuda_sm3x_div_rn_noftz_f32_slowpath
        .type           $__internal_1_$__cuda_sm3x_div_rn_noftz_f32_slowpath,@function
        .size           $__internal_1_$__cuda_sm3x_div_rn_noftz_f32_slowpath,(.L_x_248 - $__internal_1_$__cuda_sm3x_div_rn_noftz_f32_slowpath)
$__internal_1_$__cuda_sm3x_div_rn_noftz_f32_slowpath:
[----:B------:R-:W-:Y:S01]  /*4810*/  SHF.R.U32.HI R22, RZ, 0x17, R0 ;  /* 0x00000017ff167819 */ /* 0x000fe20000011600 */
[----:B------:R-:W-:Y:S01]  /*4820*/  BSSY.RECONVERGENT B1, `(.L_x_228) ;  /* 0x0000063000017945 */ /* 0x000fe20003800200 */
[----:B------:R-:W-:Y:S02]  /*4830*/  SHF.R.U32.HI R24, RZ, 0x17, R3 ;  /* 0x00000017ff187819 */ /* 0x000fe40000011603 */
[----:B------:R-:W-:Y:S02]  /*4840*/  LOP3.LUT R22, R22, 0xff, RZ, 0xc0, !PT ;  /* 0x000000ff16167812 */ /* 0x000fe400078ec0ff */
[----:B------:R-:W-:Y:S02]  /*4850*/  LOP3.LUT R24, R24, 0xff, RZ, 0xc0, !PT ;  /* 0x000000ff18187812 */ /* 0x000fe400078ec0ff */
[----:B------:R-:W-:-:S03]  /*4860*/  IADD3 R23, PT, PT, R22, -0x1, RZ ;  /* 0xffffffff16177810 */ /* 0x000fc60007ffe0ff */
[----:B------:R-:W-:Y:S01]  /*4870*/  VIADD R25, R24, 0xffffffff ;  /* 0xffffffff18197836 */ /* 0x000fe20000000000 */
        /* <DEDUP_REMOVED lines=21> */
[----:B------:R-:W-:-:S11]  /*49d0*/  ISETP.GE.AND P2, PT, R23, RZ, PT ;  /* 0x000000ff1700720c */ /* 0x000fd60003f46270 */
[----:B------:R-:W-:Y:S01]  /*49e0*/  @P0 MOV R21, RZ ;  /* 0x000000ff00150202 */ /* 0x000fe20000000f00 */
[----:B------:R-:W-:Y:S01]  /*49f0*/  @!P0 FFMA R3, R3, 1.84467440737095516160e+19, RZ ;  /* 0x5f80000003038823 */ /* 0x000fe200000000ff */
[----:B------:R-:W-:Y:S01]  /*4a00*/  @!P0 MOV R21, 0xffffffc0 ;  /* 0xffffffc000158802 */ /* 0x000fe20000000f00 */
[----:B------:R-:W-:-:S04]  /*4a10*/  @!P2 FFMA R0, R0, 1.84467440737095516160e+19, RZ ;  /* 0x5f8000000000a823 */ /* 0x000fc800000000ff */
[----:B------:R-:W-:-:S07]  /*4a20*/  @!P2 VIADD R21, R21, 0x40 ;  /* 0x000000401515a836 */ /* 0x000fce0000000000 */
.L_x_229:
[----:B------:R-:W-:Y:S01]  /*4a30*/  LEA R29, R22, 0xc0800000, 0x17 ;  /* 0xc0800000161d7811 */ /* 0x000fe200078eb8ff */
[----:B------:R-:W-:Y:S01]  /*4a40*/  BSSY.RECONVERGENT B2, `(.L_x_234) ;  /* 0x0000036000027945 */ /* 0x000fe20003800200 */
[----:B------:R-:W-:Y:S02]  /*4a50*/  IADD3 R24, PT, PT, R24, -0x7f, RZ ;  /* 0xffffff8118187810 */ /* 0x000fe40007ffe0ff */
[----:B------:R-:W-:-:S03]  /*4a60*/  IADD3 R29, PT, PT, -R29, R0, RZ ;  /* 0x000000001d1d7210 */ /* 0x000fc60007ffe1ff */
[C---:B------:R-:W-:Y:S01]  /*4a70*/  IMAD R23, R24.reuse, -0x800000, R3 ;  /* 0xff80000018177824 */ /* 0x040fe200078e0203 */
[----:B------:R-:W0:Y:S01]  /*4a80*/  MUFU.RCP R25, R29 ;  /* 0x0000001d00197308 */ /* 0x000e220000001000 */
[----:B------:R-:W-:Y:S01]  /*4a90*/  FADD.FTZ R30, -R29, -RZ ;  /* 0x800000ff1d1e7221 */ /* 0x000fe20000010100 */
[----:B------:R-:W-:-:S04]  /*4aa0*/  IADD3 R24, PT, PT, R24, 0x7f, -R22 ;  /* 0x0000007f18187810 */ /* 0x000fc80007ffe816 */
[----:B------:R-:W-:Y:S01]  /*4ab0*/  IADD3 R24, PT, PT, R24, R21, RZ ;  /* 0x0000001518187210 */ /* 0x000fe20007ffe0ff */
[----:B0-----:R-:W-:-:S04]  /*4ac0*/  FFMA R0, R25, R30, 1 ;  /* 0x3f80000019007423 */ /* 0x001fc8000000001e */
[----:B------:R-:W-:-:S04]  /*4ad0*/  FFMA R0, R25, R0, R25 ;  /* 0x0000000019007223 */ /* 0x000fc80000000019 */
[----:B------:R-:W-:-:S04]  /*4ae0*/  FFMA R21, R23, R0, RZ ;  /* 0x0000000017157223 */ /* 0x000fc800000000ff */
[----:B------:R-:W-:-:S04]  /*4af0*/  FFMA R3, R30, R21, R23 ;  /* 0x000000151e037223 */ /* 0x000fc80000000017 */
[----:B------:R-:W-:-:S04]  /*4b00*/  FFMA R3, R0, R3, R21 ;  /* 0x0000000300037223 */ /* 0x000fc80000000015 */
[----:B------:R-:W-:-:S04]  /*4b10*/  FFMA R22, R30, R3, R23 ;  /* 0x000000031e167223 */ /* 0x000fc80000000017 */
[----:B------:R-:W-:-:S05]  /*4b20*/  FFMA R21, R0, R22, R3 ;  /* 0x0000001600157223 */ /* 0x000fca0000000003 */
[----:B------:R-:W-:-:S04]  /*4b30*/  SHF.R.U32.HI R23, RZ, 0x17, R21 ;  /* 0x00000017ff177819 */ /* 0x000fc80000011615 */
[----:B------:R-:W-:-:S05]  /*4b40*/  LOP3.LUT R23, R23, 0xff, RZ, 0xc0, !PT ;  /* 0x000000ff17177812 */ /* 0x000fca00078ec0ff */
[----:B------:R-:W-:-:S05]  /*4b50*/  IMAD.IADD R23, R23, 0x1, R24 ;  /* 0x0000000117177824 */ /* 0x000fca00078e0218 */
        /* <DEDUP_REMOVED lines=10> */
[CCC-:B------:R-:W-:Y:S01]  /*4c00*/  FFMA.RP R24, R0.reuse, R22.reuse, R3.reuse ;  /* 0x0000001600187223 */ /* 0x1c0fe20000008003 */
[CCC-:B------:R-:W-:Y:S01]  /*4c10*/  FFMA.RM R25, R0.reuse, R22.reuse, R3.reuse ;  /* 0x0000001600197223 */ /* 0x1c0fe20000004003 */
[----:B------:R-:W-:Y:S01]  /*4c20*/  FFMA.RZ R0, R0, R22, R3 ;  /* 0x0000001600007223 */ /* 0x000fe2000000c003 */
[C---:B------:R-:W-:Y:S02]  /*4c30*/  IADD3 R3, PT, PT, R23.reuse, 0x20, RZ ;  /* 0x0000002017037810 */ /* 0x040fe40007ffe0ff */
[C---:B------:R-:W-:Y:S02]  /*4c40*/  ISETP.NE.AND P2, PT, R23.reuse, RZ, PT ;  /* 0x000000ff1700720c */ /* 0x040fe40003f45270 */
[----:B------:R-:W-:Y:S02]  /*4c50*/  LOP3.LUT R0, R0, 0x7fffff, RZ, 0xc0, !PT ;  /* 0x007fffff00007812 */ /* 0x000fe400078ec0ff */
[----:B------:R-:W-:Y:S02]  /*4c60*/  ISETP.NE.AND P3, PT, R23, RZ, PT ;  /* 0x000000ff1700720c */ /* 0x000fe40003f65270 */
[----:B------:R-:W-:-:S02]  /*4c70*/  LOP3.LUT R0, R0, 0x800000, RZ, 0xfc, !PT ;  /* 0x0080000000007812 */ /* 0x000fc400078efcff */
        /* <DEDUP_REMOVED lines=10> */
[----:B------:R-:W-:-:S05]  /*4d20*/  LOP3.LUT R0, R0, R23, RZ, 0xc0, !PT ;  /* 0x0000001700007212 */ /* 0x000fca00078ec0ff */
[----:B------:R-:W-:-:S05]  /*4d30*/  IMAD.IADD R0, R3, 0x1, R0 ;  /* 0x0000000103007824 */ /* 0x000fca00078e0200 */
[----:B------:R-:W-:Y:S01]  /*4d40*/  LOP3.LUT R21, R0, R21, RZ, 0xfc, !PT ;  /* 0x0000001500157212 */ /* 0x000fe200078efcff */
[----:B------:R-:W-:Y:S06]  /*4d50*/  BRA `(.L_x_237) ;  /* 0x0000000000107947 */ /* 0x000fec0003800000 */
.L_x_236:
[----:B------:R-:W-:-:S04]  /*4d60*/  LOP3.LUT R21, R21, 0x80000000, RZ, 0xc0, !PT ;  /* 0x8000000015157812 */ /* 0x000fc800078ec0ff */
[----:B------:R-:W-:Y:S01]  /*4d70*/  LOP3.LUT R21, R21, 0x7f800000, RZ, 0xfc, !PT ;  /* 0x7f80000015157812 */ /* 0x000fe200078efcff */
[----:B------:R-:W-:Y:S06]  /*4d80*/  BRA `(.L_x_237) ;  /* 0x0000000000047947 */ /* 0x000fec0003800000 */
.L_x_235:
[----:B------:R-:W-:-:S07]  /*4d90*/  LEA R21, R24, R21, 0x17 ;  /* 0x0000001518157211 */ /* 0x000fce00078eb8ff */
.L_x_237:
[----:B------:R-:W-:Y:S05]  /*4da0*/  BSYNC.RECONVERGENT B2 ;  /* 0x0000000000027941 */ /* 0x000fea0003800200 */
.L_x_234:
[----:B------:R-:W-:Y:S01]  /*4db0*/  MOV R0, R21 ;  /* 0x0000001500007202 */ /* 0x000fe20000000f00 */
[----:B------:R-:W-:Y:S06]  /*4dc0*/  BRA `(.L_x_238) ;  /* 0x0000000000207947 */ /* 0x000fec0003800000 */
.L_x_233:
[----:B------:R-:W-:-:S04]  /*4dd0*/  LOP3.LUT R0, R0, 0x80000000, R3, 0x48, !PT ;  /* 0x8000000000007812 */ /* 0x000fc800078e4803 */
[----:B------:R-:W-:Y:S01]  /*4de0*/  LOP3.LUT R0, R0, 0x7f800000, RZ, 0xfc, !PT ;  /* 0x7f80000000007812 */ /* 0x000fe200078efcff */
[----:B------:R-:W-:Y:S06]  /*4df0*/  BRA `(.L_x_238) ;  /* 0x0000000000147947 */ /* 0x000fec0003800000 */
.L_x_232:
[----:B------:R-:W-:Y:S01]  /*4e00*/  LOP3.LUT R0, R0, 0x80000000, R3, 0x48, !PT ;  /* 0x8000000000007812 */ /* 0x000fe200078e4803 */
[----:B------:R-:W-:Y:S06]  /*4e10*/  BRA `(.L_x_238) ;  /* 0x00000000000c7947 */ /* 0x000fec0003800000 */
.L_x_231:
[----:B------:R-:W0:Y:S01]  /*4e20*/  MUFU.RSQ R0, -QNAN ;  /* 0xffc0000000007908 */ /* 0x000e220000001400 */
[----:B------:R-:W-:Y:S05]  /*4e30*/  BRA `(.L_x_238) ;  /* 0x0000000000047947 */ /* 0x000fea0003800000 */
.L_x_230:
[----:B------:R-:W-:-:S07]  /*4e40*/  FADD.FTZ R0, R3, R0 ;  /* 0x0000000003007221 */ /* 0x000fce0000010000 */
.L_x_238:
[----:B------:R-:W-:Y:S05]  /*4e50*/  BSYNC.RECONVERGENT B1 ;  /* 0x0000000000017941 */ /* 0x000fea0003800200 */
.L_x_228:
[----:B------:R-:W-:-:S04]  /*4e60*/  HFMA2 R21, -RZ, RZ, 0, 0 ;  /* 0x00000000ff157431 */ /* 0x000fc800000001ff */
[----:B0-----:R-:W-:Y:S05]  /*4e70*/  RET.REL.NODEC R20 `(_Z29occur_reduction_kernel_sharedPKiPfiii) ;  /* 0xffffffb014607950 */ /* 0x001fea0003c3ffff */
.L_x_239:
        /* <DEDUP_REMOVED lines=16> */
.L_x_248:


//--------------------- .text._Z27occur_count_kernel_pairwisePKfS0_PKiPiiii --------------------------
	.section	.text._Z27occur_count_kernel_pairwisePKfS0_PKiPiiii,"ax",@progbits
	.align	128
        .global         _Z27occur_count_kernel_pairwisePKfS0_PKiPiiii
        .type           _Z27occur_count_kernel_pairwisePKfS0_PKiPiiii,@function
        .size           _Z27occur_count_kernel_pairwisePKfS0_PKiPiiii,(.L_x_251 - _Z27occur_count_kernel_pairwisePKfS0_PKiPiiii)
        .other          _Z27occur_count_kernel_pairwisePKfS0_PKiPiiii,@"STO_CUDA_ENTRY STV_DEFAULT"
_Z27occur_count_kernel_pairwisePKfS0_PKiPiiii:
.text._Z27occur_count_kernel_pairwisePKfS0_PKiPiiii:
[----:B------:R-:W-:Y:S01]  /*0000*/  LDC R1, c[0x0][0x37c] ;  /* 0x0000df00ff017b82 */ /* 0x000fe20000000800 */
[----:B------:R-:W0:Y:S01]  /*0010*/  S2R R0, SR_CTAID.X ;  /* 0x0000000000007919 */ /* 0x000e220000002500 */
[----:B------:R-:W0:Y:S02]  /*0020*/  LDCU UR4, c[0x0][0x3a0] ;  /* 0x00007400ff0477ac */ /* 0x000e240008000800 */
[----:B0-----:R-:W-:-:S13]  /*0030*/  ISETP.GE.AND P0, PT, R0, UR4, PT ;  /* 0x0000000400007c0c */ /* 0x001fda000bf06270 */
[----:B------:R-:W-:Y:S05]  /*0040*/  @P0 EXIT ;  /* 0x000000000000094d */ /* 0x000fea0003800000 */
[----:B------:R-:W-:Y:S01]  /*0050*/  VIADD R12, R0, 0x1 ;  /* 0x00000001000c7836 */ /* 0x000fe20000000000 */
[----:B------:R-:W0:Y:S04]  /*0060*/  LDC.64 R4, c[0x0][0x380] ;  /* 0x0000e000ff047b82 */ /* 0x000e280000000a00 */
[----:B------:R-:W-:-:S13]  /*0070*/  ISETP.GE.U32.AND P0, PT, R12, UR4, PT ;  /* 0x000000040c007c0c */ /* 0x000fda000bf06070 */
[----:B------:R-:W-:Y:S05]  /*0080*/  @P0 EXIT ;  /* 0x000000000000094d */ /* 0x000fea0003800000 */
[----:B------:R-:W1:Y:S01]  /*0090*/  LDC.64 R6, c[0x0][0x390] ;  /* 0x0000e400ff067b82 */ /* 0x000e620000000a00 */
[----:B------:R-:W2:Y:S01]  /*00a0*/  LDCU.64 UR6, c[0x0][0x358] ;  /* 0x00006b00ff0677ac */ /* 0x000ea20008000a00 */
[----:B------:R-:W-:-:S05]  /*00b0*/  SHF.L.U32 R3, R0, 0x1, RZ ;  /* 0x0000000100037819 */ /* 0x000fca00000006ff */
[----:B0-----:R-:W-:Y:S01]  /*00c0*/  IMAD.WIDE.U32 R4, R3, 0x4, R4 ;  /* 0x0000000403047825 */ /* 0x001fe200078e0004 */
[----:B------:R-:W0:Y:S04]  /*00d0*/  LDC R11, c[0x0][0x3a8] ;  /* 0x0000ea00ff0b7b82 */ /* 0x000e280000000800 */
[----:B--2---:R2:W5:Y:S04]  /*00e0*/  LDG.E.CONSTANT R2, desc[UR6][R4.64] ;  /* 0x0000000604027981 */ /* 0x004568000c1e9900 */
[----:B------:R2:W5:Y:S01]  /*00f0*/  LDG.E.CONSTANT R3, desc[UR6][R4.64+0x4] ;  /* 0x0000040604037981 */ /* 0x000562000c1e9900 */
[----:B-1----:R-:W-:-:S05]  /*0100*/  IMAD.WIDE.U32 R6, R0, 0x4, R6 ;  /* 0x0000000400067825 */ /* 0x002fca00078e0006 */
[----:B------:R2:W5:Y:S01]  /*0110*/  LDG.E.CONSTANT R8, desc[UR6][R6.64] ;  /* 0x0000000606087981 */ /* 0x000562000c1e9900 */
[----:B------:R-:W1:Y:S01]  /*0120*/  S2R R9, SR_TID.X ;  /* 0x0000000000097919 */ /* 0x000e620000002100 */
[----:B------:R-:W-:Y:S01]  /*0130*/  LOP3.LUT P0, RZ, R0, 0x2, RZ, 0xc0, !PT ;  /* 0x0000000200ff7812 */ /* 0x000fe2000780c0ff */
[----:B0-----:R-:W-:-:S03]  /*0140*/  IMAD.SHL.U32 R10, R11, 0x2, RZ ;  /* 0x000000020b0a7824 */ /* 0x001fc600078e00ff */
[----:B------:R-:W-:Y:S01]  /*0150*/  SEL R11, R11, RZ, P0 ;  /* 0x000000ff0b0b7207 */ /* 0x000fe20000000000 */
[----:B------:R-:W0:Y:S08]  /*0160*/  LDCU UR4, c[0x0][0x360] ;  /* 0x00006c00ff0477ac */ /* 0x000e300008000800 */
.L_x_245:
[----:B-1----:R-:W1:Y:S01]  /*0170*/  LDCU UR5, c[0x0][0x3a8] ;  /* 0x00007500ff0577ac */ /* 0x002e620008000800 */
[----:B------:R-:W-:Y:S01]  /*0180*/  BSSY.RECONVERGENT B0, `(.L_x_240) ;  /* 0x0000028000007945 */ /* 0x000fe20003800200 */
[----:B------:R-:W3:Y:S01]  /*0190*/  LDCU UR8, c[0x0][0x3a8] ;  /* 0x00007500ff0877ac */ /* 0x000ee20008000800 */
[----:B-1----:R-:W-:-:S13]  /*01a0*/  ISETP.GE.AND P0, PT, R9, UR5, PT ;  /* 0x0000000509007c0c */ /* 0x002fda000bf06270 */
[----:B---3--:R-:W-:Y:S05]  /*01b0*/  @P0 BRA `(.L_x_241) ;  /* 0x0000000000900947 */ /* 0x008fea0003800000 */
[----:B------:R-:W1:Y:S01]  /*01c0*/  LDC.64 R16, c[0x0][0x390] ;  /* 0x0000e400ff107b82 */ /* 0x000e620000000a00 */
[----:B--2---:R-:W-:-:S07]  /*01d0*/  SHF.L.U32 R5, R12, 0x1, RZ ;  /* 0x000000010c057819 */ /* 0x004fce00000006ff */
[----:B------:R-:W2:Y:S08]  /*01e0*/  LDC.64 R14, c[0x0][0x380] ;  /* 0x0000e000ff0e7b82 */ /* 0x000eb00000000a00 */
[----:B------:R-:W3:Y:S01]  /*01f0*/  LDC R22, c[0x0][0x3a4] ;  /* 0x0000e900ff167b82 */ /* 0x000ee20000000800 */
[----:B-1----:R-:W-:-:S07]  /*0200*/  IMAD.WIDE.U32 R16, R12, 0x4, R16 ;  /* 0x000000040c107825 */ /* 0x002fce00078e0010 */
[----:B------:R-:W1:Y:S01]  /*0210*/  LDC.64 R6, c[0x0][0x388] ;  /* 0x0000e200ff067b82 */ /* 0x000e620000000a00 */
[----:B------:R-:W4:Y:S01]  /*0220*/  LDG.E.CONSTANT R17, desc[UR6][R16.64] ;  /* 0x0000000610117981 */ /* 0x000f22000c1e9900 */
[----:B--2---:R-:W-:-:S06]  /*0230*/  IMAD.WIDE.U32 R14, R5, 0x4, R14 ;  /* 0x00000004050e7825 */ /* 0x004fcc00078e000e */
[----:B------:R-:W2:Y:S01]  /*0240*/  LDC.64 R4, c[0x0][0x398] ;  /* 0x0000e600ff047b82 */ /* 0x000ea20000000a00 */
[----:B------:R-:W3:Y:S04]  /*0250*/  LDG.E.CONSTANT R18, desc[UR6][R14.64+0x4] ;  /* 0x000004060e127981 */ /* 0x000ee8000c1e9900 */
[----:B------:R-:W2:Y:S01]  /*0260*/  LDG.E.CONSTANT R13, desc[UR6][R14.64] ;  /* 0x000000060e0d7981 */ /* 0x000ea2000c1e9900 */
[----:B------:R-:W-:Y:S02]  /*0270*/  LOP3.LUT P0, RZ, R0, 0x1, RZ, 0xc0, !PT ;  /* 0x0000000100ff7812 */ /* 0x000fe4000780c0ff */
[CC--:B----45:R-:W-:Y:S02]  /*0280*/  VIMNMX R19, PT, PT, R8.reuse, R17.reuse, PT ;  /* 0x0000001108137248 */ /* 0x0f0fe40003fe0100 */
[----:B------:R-:W-:-:S04]  /*0290*/  VIMNMX R20, PT, PT, R8, R17, !PT ;  /* 0x0000001108147248 */ /* 0x000fc80007fe0100 */
[----:B------:R-:W-:Y:S01]  /*02a0*/  SEL R21, R20, R19, !P0 ;  /* 0x0000001314157207 */ /* 0x000fe20004000000 */
[----:B---3--:R-:W-:Y:S01]  /*02b0*/  FADD R18, R3, -R18 ;  /* 0x8000001203127221 */ /* 0x008fe20000000000 */
[----:B------:R-:W-:Y:S01]  /*02c0*/  SEL R20, R19, R20, !P0 ;  /* 0x0000001413147207 */ /* 0x000fe20004000000 */
[----:B--2---:R-:W-:Y:S02]  /*02d0*/  FADD R13, R2, -R13 ;  /* 0x8000000d020d7221 */ /* 0x004fe40000000000 */
[----:B------:R-:W-:Y:S02]  /*02e0*/  FMUL R18, R18, R18 ;  /* 0x0000001212127220 */ /* 0x000fe40000400000 */
[----:B------:R-:W-:Y:S02]  /*02f0*/  IMAD R20, R21, R22, R20 ;  /* 0x0000001615147224 */ /* 0x000fe400078e0214 */
[----:B------:R-:W-:Y:S01]  /*0300*/  FFMA R19, R13, R13, R18 ;  /* 0x0000000d0d137223 */ /* 0x000fe20000000012 */
[----:B------:R-:W-:-:S02]  /*0310*/  IMAD.MOV.U32 R13, RZ, RZ, R9 ;  /* 0x000000ffff0d7224 */ /* 0x000fc400078e0009 */
[----:B-1----:R-:W-:-:S07]  /*0320*/  IMAD R20, R10, R20, R11 ;  /* 0x000000140a147224 */ /* 0x002fce00078e020b */
.L_x_244:
[----:B-1----:R-:W-:-:S06]  /*0330*/  IMAD.WIDE R14, R13, 0x4, R6 ;  /* 0x000000040d0e7825 */ /* 0x002fcc00078e0206 */
[----:B------:R-:W2:Y:S01]  /*0340*/  LDG.E.CONSTANT R14, desc[UR6][R14.64] ;  /* 0x000000060e0e7981 */ /* 0x000ea2000c1e9900 */
[----:B------:R-:W-:Y:S01]  /*0350*/  BSSY.RECONVERGENT B1, `(.L_x_242) ;  /* 0x0000007000017945 */ /* 0x000fe20003800200 */
[----:B--2---:R-:W-:-:S13]  /*0360*/  FSETP.GTU.AND P0, PT, R19, R14, PT ;  /* 0x0000000e1300720b */ /* 0x004fda0003f0c000 */
[----:B------:R-:W-:Y:S05]  /*0370*/  @P0 BRA `(.L_x_243) ;  /* 0x0000000000100947 */ /* 0x000fea0003800000 */
[----:B------:R-:W-:Y:S01]  /*0380*/  IADD3 R15, PT, PT, R20, R13, RZ ;  /* 0x0000000d140f7210 */ /* 0x000fe20007ffe0ff */
[----:B------:R-:W-:-:S04]  /*0390*/  IMAD.MOV.U32 R17, RZ, RZ, 0x1 ;  /* 0x00000001ff117424 */ /* 0x000fc800078e00ff */
[----:B------:R-:W-:-:S05]  /*03a0*/  IMAD.WIDE R14, R15, 0x4, R4 ;  /* 0x000000040f0e7825 */ /* 0x000fca00078e0204 */
[----:B------:R1:W-:Y:S02]  /*03b0*/  REDG.E.ADD.STRONG.GPU desc[UR6][R14.64], R17 ;  /* 0x000000110e00798e */ /* 0x0003e4000c12e106 */
.L_x_243:
[----:B0-----:R-:W-:Y:S05]  /*03c0*/  BSYNC.RECONVERGENT B1 ;  /* 0x0000000000017941 */ /* 0x001fea0003800200 */
.L_x_242:
[----:B------:R-:W-:-:S04]  /*03d0*/  IADD3 R13, PT, PT, R13, UR4, RZ ;  /* 0x000000040d0d7c10 */ /* 0x000fc8000fffe0ff */
[----:B------:R-:W-:-:S13]  /*03e0*/  ISETP.GE.AND P0, PT, R13, UR8, PT ;  /* 0x000000080d007c0c */ /* 0x000fda000bf06270 */
[----:B------:R-:W-:Y:S05]  /*03f0*/  @!P0 BRA `(.L_x_244) ;  /* 0xfffffffc00cc8947 */ /* 0x000fea000383ffff */
.L_x_241:
[----:B0-----:R-:W-:Y:S05]  /*0400*/  BSYNC.RECONVERGENT B0 ;  /* 0x0000000000007941 */ /* 0x001fea0003800200 */
.L_x_240:
[----:B------:R-:W0:Y:S01]  /*0410*/  LDCU UR5, c[0x0][0x3a0] ;  /* 0x00007400ff0577ac */ /* 0x000e220008000800 */
[----:B------:R-:W-:-:S05]  /*0420*/  VIADD R12, R12, 0x1 ;  /* 0x000000010c0c7836 */ /* 0x000fca0000000000 */
[----:B0-----:R-:W-:-:S13]  /*0430*/  ISETP.NE.AND P0, PT, R12, UR5, PT ;  /* 0x000000050c007c0c */ /* 0x001fda000bf05270 */
[----:B------:R-:W-:Y:S05]  /*0440*/  @!P0 EXIT ;  /* 0x000000000000894d */ /* 0x000fea0003800000 */
[----:B------:R-:W-:Y:S05]  /*0450*/  BRA `(.L_x_245) ;  /* 0xfffffffc00447947 */ /* 0x000fea000383ffff */
.L_x_246:
        /* <DEDUP_REMOVED lines=10> */
.L_x_251:


//--------------------- .nv.shared._Z29occur_reduction_kernel_globalPKiPfS1_iii --------------------------
	.section	.nv.shared._Z29occur_reduction_kernel_globalPKiPfS1_iii,"aw",@nobits
	.sectionflags	@""
	.align	16
.nv.shared._Z29occur_reduction_kernel_globalPKiPfS1_iii:
	.zero		1040


//--------------------- .nv.shared.reserved.0     --------------------------
	.section	.nv.shared.reserved.0,"aw",@nobits
	.weak		__nv_reservedSMEM_offset_0_alias
	.size		__nv_reservedSMEM_offset_0_alias, 0, 64
	.other		__nv_reservedSMEM_offset_0_alias,@"STO_CUDA_RESERVED_SHARED STV_DEFAULT"
__nv_reservedSMEM_offset_0_alias:
	.zero		0
	.zero		64


//--------------------- .nv.shared._Z29occur_reduction_kernel_sharedPKiPfiii --------------------------
	.section	.nv.shared._Z29occur_reduction_kernel_sharedPKiPfiii,"aw",@nobits
	.sectionflags	@""
	.align	16
.nv.shared._Z29occur_reduction_kernel_sharedPKiPfiii:
	.zero		1040


//--------------------- .nv.shared._Z27occur_count_kernel_pairwisePKfS0_PKiPiiii --------------------------
	.section	.nv.shared._Z27occur_count_kernel_pairwisePKfS0_PKiPiiii,"aw",@nobits
	.sectionflags	@""
	.align	16
	.zero		1024


//--------------------- .nv.constant0._Z29occur_reduction_kernel_globalPKiPfS1_iii --------------------------
	.section	.nv.constant0._Z29occur_reduction_kernel_globalPKiPfS1_iii,"a",@progbits
	.sectionflags	@""
	.align	4
.nv.constant0._Z29occur_reduction_kernel_globalPKiPfS1_iii:
	.zero		932


//--------------------- .nv.constant0._Z29occur_reduction_kernel_sharedPKiPfiii --------------------------
	.section	.nv.constant0._Z29occur_reduction_kernel_sharedPKiPfiii,"a",@progbits
	.sectionflags	@""
	.align	4
.nv.constant0._Z29occur_reduction_kernel_sharedPKiPfiii:
	.zero		924


//--------------------- .nv.constant0._Z27occur_count_kernel_pairwisePKfS0_PKiPiiii --------------------------
	.section	.nv.constant0._Z27occur_count_kernel_pairwisePKfS0_PKiPiiii,"a",@progbits
	.sectionflags	@""
	.align	4
.nv.constant0._Z27occur_count_kernel_pairwisePKfS0_PKiPiiii:
	.zero		940


//--------------------- SYMBOLS --------------------------

	.type		.nv.reservedSmem.offset0,@object
	.size		.nv.reservedSmem.offset0,0x4
	.type		.nv.reservedSmem.cap,@object
	.size		.nv.reservedSmem.cap,0x4
